//
// Generated by NVIDIA NVVM Compiler
//
// Compiler Build ID: CL-36424714
// Cuda compilation tools, release 13.0, V13.0.88
// Based on NVVM 20.0.0
//

.version 9.0
.target sm_100
.address_size 64

	// .globl	_Z16wmma_loop_kernelI6__halfLi1ELi256EEvPfPT_S3_
// _ZZ16wmma_loop_kernelI6__halfLi1ELi256EEvPfPT_S3_E2as has been demoted
// _ZZ16wmma_loop_kernelI6__halfLi1ELi256EEvPfPT_S3_E2bs has been demoted
// _ZZ16wmma_loop_kernelI6__halfLi1000000ELi256EEvPfPT_S3_E2as has been demoted
// _ZZ16wmma_loop_kernelI6__halfLi1000000ELi256EEvPfPT_S3_E2bs has been demoted

.visible .entry _Z16wmma_loop_kernelI6__halfLi1ELi256EEvPfPT_S3_(
	.param .u64 .ptr .align 1 _Z16wmma_loop_kernelI6__halfLi1ELi256EEvPfPT_S3__param_0,
	.param .u64 .ptr .align 1 _Z16wmma_loop_kernelI6__halfLi1ELi256EEvPfPT_S3__param_1,
	.param .u64 .ptr .align 1 _Z16wmma_loop_kernelI6__halfLi1ELi256EEvPfPT_S3__param_2
)
{
	.reg .pred 	%p<4>;
	.reg .b16 	%rs<33>;
	.reg .b32 	%r<58>;
	.reg .b32 	%f<17>;
	.reg .b64 	%rd<23>;
	// demoted variable
	.shared .align 2 .b8 _ZZ16wmma_loop_kernelI6__halfLi1ELi256EEvPfPT_S3_E2as[4096];
	// demoted variable
	.shared .align 2 .b8 _ZZ16wmma_loop_kernelI6__halfLi1ELi256EEvPfPT_S3_E2bs[2048];
	ld.param.u64 	%rd10, [_Z16wmma_loop_kernelI6__halfLi1ELi256EEvPfPT_S3__param_0];
	ld.param.u64 	%rd8, [_Z16wmma_loop_kernelI6__halfLi1ELi256EEvPfPT_S3__param_1];
	ld.param.u64 	%rd9, [_Z16wmma_loop_kernelI6__halfLi1ELi256EEvPfPT_S3__param_2];
	cvta.to.global.u64 	%rd1, %rd10;
	mov.u32 	%r1, %tid.x;
	shr.u32 	%r2, %r1, 5;
	mov.u32 	%r16, %ctaid.x;
	shl.b32 	%r17, %r16, 3;
	add.s32 	%r3, %r17, %r2;
	shl.b32 	%r4, %r3, 7;
	shl.b32 	%r5, %r2, 8;
	and.b32  	%r18, %r1, 31;
	setp.ne.s32 	%p1, %r18, 0;
	@%p1 bra 	$L__BB0_5;
	shl.b32 	%r20, %r3, 8;
	shl.b32 	%r21, %r2, 9;
	mov.u32 	%r22, _ZZ16wmma_loop_kernelI6__halfLi1ELi256EEvPfPT_S3_E2as;
	add.s32 	%r23, %r21, %r22;
	add.s32 	%r54, %r23, 16;
	mul.wide.s32 	%rd11, %r20, 2;
	cvta.to.global.u64 	%rd12, %rd8;
	add.s64 	%rd13, %rd11, %rd12;
	add.s64 	%rd21, %rd13, 16;
	mov.b32 	%r55, 0;
$L__BB0_2:
	ld.global.u16 	%rs1, [%rd21+-16];
	st.shared.u16 	[%r54+-16], %rs1;
	ld.global.u16 	%rs2, [%rd21+-14];
	st.shared.u16 	[%r54+-14], %rs2;
	ld.global.u16 	%rs3, [%rd21+-12];
	st.shared.u16 	[%r54+-12], %rs3;
	ld.global.u16 	%rs4, [%rd21+-10];
	st.shared.u16 	[%r54+-10], %rs4;
	ld.global.u16 	%rs5, [%rd21+-8];
	st.shared.u16 	[%r54+-8], %rs5;
	ld.global.u16 	%rs6, [%rd21+-6];
	st.shared.u16 	[%r54+-6], %rs6;
	ld.global.u16 	%rs7, [%rd21+-4];
	st.shared.u16 	[%r54+-4], %rs7;
	ld.global.u16 	%rs8, [%rd21+-2];
	st.shared.u16 	[%r54+-2], %rs8;
	ld.global.u16 	%rs9, [%rd21];
	st.shared.u16 	[%r54], %rs9;
	ld.global.u16 	%rs10, [%rd21+2];
	st.shared.u16 	[%r54+2], %rs10;
	ld.global.u16 	%rs11, [%rd21+4];
	st.shared.u16 	[%r54+4], %rs11;
	ld.global.u16 	%rs12, [%rd21+6];
	st.shared.u16 	[%r54+6], %rs12;
	ld.global.u16 	%rs13, [%rd21+8];
	st.shared.u16 	[%r54+8], %rs13;
	ld.global.u16 	%rs14, [%rd21+10];
	st.shared.u16 	[%r54+10], %rs14;
	ld.global.u16 	%rs15, [%rd21+12];
	st.shared.u16 	[%r54+12], %rs15;
	ld.global.u16 	%rs16, [%rd21+14];
	st.shared.u16 	[%r54+14], %rs16;
	add.s32 	%r55, %r55, 16;
	add.s32 	%r54, %r54, 32;
	add.s64 	%rd21, %rd21, 32;
	setp.ne.s32 	%p2, %r55, 256;
	@%p2 bra 	$L__BB0_2;
	mov.u32 	%r25, _ZZ16wmma_loop_kernelI6__halfLi1ELi256EEvPfPT_S3_E2bs;
	add.s32 	%r26, %r5, %r25;
	add.s32 	%r56, %r26, 16;
	mul.wide.s32 	%rd14, %r4, 2;
	cvta.to.global.u64 	%rd15, %rd9;
	add.s64 	%rd16, %rd14, %rd15;
	add.s64 	%rd22, %rd16, 16;
	mov.b32 	%r57, 0;
$L__BB0_4:
	ld.global.u16 	%rs17, [%rd22+-16];
	st.shared.u16 	[%r56+-16], %rs17;
	ld.global.u16 	%rs18, [%rd22+-14];
	st.shared.u16 	[%r56+-14], %rs18;
	ld.global.u16 	%rs19, [%rd22+-12];
	st.shared.u16 	[%r56+-12], %rs19;
	ld.global.u16 	%rs20, [%rd22+-10];
	st.shared.u16 	[%r56+-10], %rs20;
	ld.global.u16 	%rs21, [%rd22+-8];
	st.shared.u16 	[%r56+-8], %rs21;
	ld.global.u16 	%rs22, [%rd22+-6];
	st.shared.u16 	[%r56+-6], %rs22;
	ld.global.u16 	%rs23, [%rd22+-4];
	st.shared.u16 	[%r56+-4], %rs23;
	ld.global.u16 	%rs24, [%rd22+-2];
	st.shared.u16 	[%r56+-2], %rs24;
	ld.global.u16 	%rs25, [%rd22];
	st.shared.u16 	[%r56], %rs25;
	ld.global.u16 	%rs26, [%rd22+2];
	st.shared.u16 	[%r56+2], %rs26;
	ld.global.u16 	%rs27, [%rd22+4];
	st.shared.u16 	[%r56+4], %rs27;
	ld.global.u16 	%rs28, [%rd22+6];
	st.shared.u16 	[%r56+6], %rs28;
	ld.global.u16 	%rs29, [%rd22+8];
	st.shared.u16 	[%r56+8], %rs29;
	ld.global.u16 	%rs30, [%rd22+10];
	st.shared.u16 	[%r56+10], %rs30;
	ld.global.u16 	%rs31, [%rd22+12];
	st.shared.u16 	[%r56+12], %rs31;
	ld.global.u16 	%rs32, [%rd22+14];
	st.shared.u16 	[%r56+14], %rs32;
	add.s32 	%r57, %r57, 16;
	add.s32 	%r56, %r56, 32;
	add.s64 	%rd22, %rd22, 32;
	setp.ne.s32 	%p3, %r57, 128;
	@%p3 bra 	$L__BB0_4;
$L__BB0_5:
	bar.sync 	0;
	shl.b32 	%r41, %r1, 4;
	and.b32  	%r42, %r41, 240;
	shr.u32 	%r43, %r1, 1;
	and.b32  	%r44, %r43, 8;
	or.b32  	%r45, %r42, %r44;
	add.s32 	%r46, %r5, %r45;
	shl.b32 	%r47, %r46, 1;
	mov.u32 	%r48, _ZZ16wmma_loop_kernelI6__halfLi1ELi256EEvPfPT_S3_E2as;
	add.s32 	%r31, %r48, %r47;
	// begin inline asm
	ldmatrix.sync.aligned.x4.m8n8.shared.b16 {%r27, %r28, %r29, %r30}, [%r31];

	// end inline asm
	or.b32  	%r50, %r5, %r42;
	mov.u32 	%r51, _ZZ16wmma_loop_kernelI6__halfLi1ELi256EEvPfPT_S3_E2bs;
	add.s32 	%r34, %r51, %r50;
	// begin inline asm
	ldmatrix.sync.aligned.x2.trans.m8n8.shared.b16 {%r32, %r33}, [%r34];

	// end inline asm
	mov.f32 	%f8, 0f00000000;
	// begin inline asm
	mma.sync.aligned.m16n8k16.row.col.f32.f16.f16.f32 {%f1,%f2,%f3,%f4}, {%r27,%r28,%r29,%r30}, {%r32,%r33}, {%f8,%f8,%f8,%f8};

	// end inline asm
	shl.b32 	%r52, %r1, 1;
	and.b32  	%r53, %r52, 62;
	mul.wide.s32 	%rd17, %r4, 4;
	add.s64 	%rd18, %rd1, %rd17;
	mul.wide.u32 	%rd19, %r53, 4;
	add.s64 	%rd20, %rd18, %rd19;
	ld.global.v2.f32 	{%f9, %f10}, [%rd20];
	ld.global.v2.f32 	{%f11, %f12}, [%rd20+256];
	fma.rn.f32 	%f13, %f9, 0f3F000000, %f1;
	fma.rn.f32 	%f14, %f10, 0f3F000000, %f2;
	fma.rn.f32 	%f15, %f11, 0f3F000000, %f3;
	fma.rn.f32 	%f16, %f12, 0f3F000000, %f4;
	st.global.v2.f32 	[%rd20], {%f13, %f14};
	st.global.v2.f32 	[%rd20+256], {%f15, %f16};
	ret;

}
	// .globl	_Z16wmma_loop_kernelI6__halfLi1000000ELi256EEvPfPT_S3_
.visible .entry _Z16wmma_loop_kernelI6__halfLi1000000ELi256EEvPfPT_S3_(
	.param .u64 .ptr .align 1 _Z16wmma_loop_kernelI6__halfLi1000000ELi256EEvPfPT_S3__param_0,
	.param .u64 .ptr .align 1 _Z16wmma_loop_kernelI6__halfLi1000000ELi256EEvPfPT_S3__param_1,
	.param .u64 .ptr .align 1 _Z16wmma_loop_kernelI6__halfLi1000000ELi256EEvPfPT_S3__param_2
)
{
	.reg .pred 	%p<5>;
	.reg .b16 	%rs<33>;
	.reg .b32 	%r<446>;
	.reg .b32 	%f<534>;
	.reg .b64 	%rd<23>;
	// demoted variable
	.shared .align 2 .b8 _ZZ16wmma_loop_kernelI6__halfLi1000000ELi256EEvPfPT_S3_E2as[4096];
	// demoted variable
	.shared .align 2 .b8 _ZZ16wmma_loop_kernelI6__halfLi1000000ELi256EEvPfPT_S3_E2bs[2048];
	ld.param.u64 	%rd10, [_Z16wmma_loop_kernelI6__halfLi1000000ELi256EEvPfPT_S3__param_0];
	ld.param.u64 	%rd8, [_Z16wmma_loop_kernelI6__halfLi1000000ELi256EEvPfPT_S3__param_1];
	ld.param.u64 	%rd9, [_Z16wmma_loop_kernelI6__halfLi1000000ELi256EEvPfPT_S3__param_2];
	cvta.to.global.u64 	%rd1, %rd10;
	mov.u32 	%r1, %tid.x;
	shr.u32 	%r2, %r1, 5;
	mov.u32 	%r24, %ctaid.x;
	shl.b32 	%r25, %r24, 3;
	add.s32 	%r3, %r25, %r2;
	shl.b32 	%r4, %r3, 7;
	shl.b32 	%r5, %r2, 8;
	and.b32  	%r26, %r1, 31;
	setp.ne.s32 	%p1, %r26, 0;
	@%p1 bra 	$L__BB1_5;
	shl.b32 	%r28, %r3, 8;
	shl.b32 	%r29, %r2, 9;
	mov.u32 	%r30, _ZZ16wmma_loop_kernelI6__halfLi1000000ELi256EEvPfPT_S3_E2as;
	add.s32 	%r31, %r29, %r30;
	add.s32 	%r441, %r31, 16;
	mul.wide.s32 	%rd11, %r28, 2;
	cvta.to.global.u64 	%rd12, %rd8;
	add.s64 	%rd13, %rd11, %rd12;
	add.s64 	%rd21, %rd13, 16;
	mov.b32 	%r442, 0;
$L__BB1_2:
	ld.global.u16 	%rs1, [%rd21+-16];
	st.shared.u16 	[%r441+-16], %rs1;
	ld.global.u16 	%rs2, [%rd21+-14];
	st.shared.u16 	[%r441+-14], %rs2;
	ld.global.u16 	%rs3, [%rd21+-12];
	st.shared.u16 	[%r441+-12], %rs3;
	ld.global.u16 	%rs4, [%rd21+-10];
	st.shared.u16 	[%r441+-10], %rs4;
	ld.global.u16 	%rs5, [%rd21+-8];
	st.shared.u16 	[%r441+-8], %rs5;
	ld.global.u16 	%rs6, [%rd21+-6];
	st.shared.u16 	[%r441+-6], %rs6;
	ld.global.u16 	%rs7, [%rd21+-4];
	st.shared.u16 	[%r441+-4], %rs7;
	ld.global.u16 	%rs8, [%rd21+-2];
	st.shared.u16 	[%r441+-2], %rs8;
	ld.global.u16 	%rs9, [%rd21];
	st.shared.u16 	[%r441], %rs9;
	ld.global.u16 	%rs10, [%rd21+2];
	st.shared.u16 	[%r441+2], %rs10;
	ld.global.u16 	%rs11, [%rd21+4];
	st.shared.u16 	[%r441+4], %rs11;
	ld.global.u16 	%rs12, [%rd21+6];
	st.shared.u16 	[%r441+6], %rs12;
	ld.global.u16 	%rs13, [%rd21+8];
	st.shared.u16 	[%r441+8], %rs13;
	ld.global.u16 	%rs14, [%rd21+10];
	st.shared.u16 	[%r441+10], %rs14;
	ld.global.u16 	%rs15, [%rd21+12];
	st.shared.u16 	[%r441+12], %rs15;
	ld.global.u16 	%rs16, [%rd21+14];
	st.shared.u16 	[%r441+14], %rs16;
	add.s32 	%r442, %r442, 16;
	add.s32 	%r441, %r441, 32;
	add.s64 	%rd21, %rd21, 32;
	setp.ne.s32 	%p2, %r442, 256;
	@%p2 bra 	$L__BB1_2;
	mov.u32 	%r33, _ZZ16wmma_loop_kernelI6__halfLi1000000ELi256EEvPfPT_S3_E2bs;
	add.s32 	%r34, %r5, %r33;
	add.s32 	%r443, %r34, 16;
	mul.wide.s32 	%rd14, %r4, 2;
	cvta.to.global.u64 	%rd15, %rd9;
	add.s64 	%rd16, %rd14, %rd15;
	add.s64 	%rd22, %rd16, 16;
	mov.b32 	%r444, 0;
$L__BB1_4:
	ld.global.u16 	%rs17, [%rd22+-16];
	st.shared.u16 	[%r443+-16], %rs17;
	ld.global.u16 	%rs18, [%rd22+-14];
	st.shared.u16 	[%r443+-14], %rs18;
	ld.global.u16 	%rs19, [%rd22+-12];
	st.shared.u16 	[%r443+-12], %rs19;
	ld.global.u16 	%rs20, [%rd22+-10];
	st.shared.u16 	[%r443+-10], %rs20;
	ld.global.u16 	%rs21, [%rd22+-8];
	st.shared.u16 	[%r443+-8], %rs21;
	ld.global.u16 	%rs22, [%rd22+-6];
	st.shared.u16 	[%r443+-6], %rs22;
	ld.global.u16 	%rs23, [%rd22+-4];
	st.shared.u16 	[%r443+-4], %rs23;
	ld.global.u16 	%rs24, [%rd22+-2];
	st.shared.u16 	[%r443+-2], %rs24;
	ld.global.u16 	%rs25, [%rd22];
	st.shared.u16 	[%r443], %rs25;
	ld.global.u16 	%rs26, [%rd22+2];
	st.shared.u16 	[%r443+2], %rs26;
	ld.global.u16 	%rs27, [%rd22+4];
	st.shared.u16 	[%r443+4], %rs27;
	ld.global.u16 	%rs28, [%rd22+6];
	st.shared.u16 	[%r443+6], %rs28;
	ld.global.u16 	%rs29, [%rd22+8];
	st.shared.u16 	[%r443+8], %rs29;
	ld.global.u16 	%rs30, [%rd22+10];
	st.shared.u16 	[%r443+10], %rs30;
	ld.global.u16 	%rs31, [%rd22+12];
	st.shared.u16 	[%r443+12], %rs31;
	ld.global.u16 	%rs32, [%rd22+14];
	st.shared.u16 	[%r443+14], %rs32;
	add.s32 	%r444, %r444, 16;
	add.s32 	%r443, %r443, 32;
	add.s64 	%rd22, %rd22, 32;
	setp.ne.s32 	%p3, %r444, 128;
	@%p3 bra 	$L__BB1_4;
$L__BB1_5:
	bar.sync 	0;
	shl.b32 	%r44, %r1, 4;
	and.b32  	%r45, %r44, 240;
	shr.u32 	%r46, %r1, 1;
	and.b32  	%r47, %r46, 8;
	or.b32  	%r48, %r45, %r47;
	add.s32 	%r49, %r5, %r48;
	shl.b32 	%r50, %r49, 1;
	mov.u32 	%r51, _ZZ16wmma_loop_kernelI6__halfLi1000000ELi256EEvPfPT_S3_E2as;
	add.s32 	%r39, %r51, %r50;
	// begin inline asm
	ldmatrix.sync.aligned.x4.m8n8.shared.b16 {%r35, %r36, %r37, %r38}, [%r39];

	// end inline asm
	or.b32  	%r53, %r5, %r45;
	mov.u32 	%r54, _ZZ16wmma_loop_kernelI6__halfLi1000000ELi256EEvPfPT_S3_E2bs;
	add.s32 	%r42, %r54, %r53;
	// begin inline asm
	ldmatrix.sync.aligned.x2.trans.m8n8.shared.b16 {%r40, %r41}, [%r42];

	// end inline asm
	mov.f32 	%f530, 0f00000000;
	mov.b32 	%r445, 0;
	mov.f32 	%f531, %f530;
	mov.f32 	%f532, %f530;
	mov.f32 	%f533, %f530;
$L__BB1_6:
	// begin inline asm
	mma.sync.aligned.m16n8k16.row.col.f32.f16.f16.f32 {%f10,%f11,%f12,%f13}, {%r35,%r36,%r37,%r38}, {%r40,%r41}, {%f533,%f532,%f531,%f530};

	// end inline asm
	// begin inline asm
	mma.sync.aligned.m16n8k16.row.col.f32.f16.f16.f32 {%f18,%f19,%f20,%f21}, {%r35,%r36,%r37,%r38}, {%r40,%r41}, {%f10,%f11,%f12,%f13};

	// end inline asm
	// begin inline asm
	mma.sync.aligned.m16n8k16.row.col.f32.f16.f16.f32 {%f26,%f27,%f28,%f29}, {%r35,%r36,%r37,%r38}, {%r40,%r41}, {%f18,%f19,%f20,%f21};

	// end inline asm
	// begin inline asm
	mma.sync.aligned.m16n8k16.row.col.f32.f16.f16.f32 {%f34,%f35,%f36,%f37}, {%r35,%r36,%r37,%r38}, {%r40,%r41}, {%f26,%f27,%f28,%f29};

	// end inline asm
	// begin inline asm
	mma.sync.aligned.m16n8k16.row.col.f32.f16.f16.f32 {%f42,%f43,%f44,%f45}, {%r35,%r36,%r37,%r38}, {%r40,%r41}, {%f34,%f35,%f36,%f37};

	// end inline asm
	// begin inline asm
	mma.sync.aligned.m16n8k16.row.col.f32.f16.f16.f32 {%f50,%f51,%f52,%f53}, {%r35,%r36,%r37,%r38}, {%r40,%r41}, {%f42,%f43,%f44,%f45};

	// end inline asm
	// begin inline asm
	mma.sync.aligned.m16n8k16.row.col.f32.f16.f16.f32 {%f58,%f59,%f60,%f61}, {%r35,%r36,%r37,%r38}, {%r40,%r41}, {%f50,%f51,%f52,%f53};

	// end inline asm
	// begin inline asm
	mma.sync.aligned.m16n8k16.row.col.f32.f16.f16.f32 {%f66,%f67,%f68,%f69}, {%r35,%r36,%r37,%r38}, {%r40,%r41}, {%f58,%f59,%f60,%f61};

	// end inline asm
	// begin inline asm
	mma.sync.aligned.m16n8k16.row.col.f32.f16.f16.f32 {%f74,%f75,%f76,%f77}, {%r35,%r36,%r37,%r38}, {%r40,%r41}, {%f66,%f67,%f68,%f69};

	// end inline asm
	// begin inline asm
	mma.sync.aligned.m16n8k16.row.col.f32.f16.f16.f32 {%f82,%f83,%f84,%f85}, {%r35,%r36,%r37,%r38}, {%r40,%r41}, {%f74,%f75,%f76,%f77};

	// end inline asm
	// begin inline asm
	mma.sync.aligned.m16n8k16.row.col.f32.f16.f16.f32 {%f90,%f91,%f92,%f93}, {%r35,%r36,%r37,%r38}, {%r40,%r41}, {%f82,%f83,%f84,%f85};

	// end inline asm
	// begin inline asm
	mma.sync.aligned.m16n8k16.row.col.f32.f16.f16.f32 {%f98,%f99,%f100,%f101}, {%r35,%r36,%r37,%r38}, {%r40,%r41}, {%f90,%f91,%f92,%f93};

	// end inline asm
	// begin inline asm
	mma.sync.aligned.m16n8k16.row.col.f32.f16.f16.f32 {%f106,%f107,%f108,%f109}, {%r35,%r36,%r37,%r38}, {%r40,%r41}, {%f98,%f99,%f100,%f101};

	// end inline asm
	// begin inline asm
	mma.sync.aligned.m16n8k16.row.col.f32.f16.f16.f32 {%f114,%f115,%f116,%f117}, {%r35,%r36,%r37,%r38}, {%r40,%r41}, {%f106,%f107,%f108,%f109};

	// end inline asm
	// begin inline asm
	mma.sync.aligned.m16n8k16.row.col.f32.f16.f16.f32 {%f122,%f123,%f124,%f125}, {%r35,%r36,%r37,%r38}, {%r40,%r41}, {%f114,%f115,%f116,%f117};

	// end inline asm
	// begin inline asm
	mma.sync.aligned.m16n8k16.row.col.f32.f16.f16.f32 {%f130,%f131,%f132,%f133}, {%r35,%r36,%r37,%r38}, {%r40,%r41}, {%f122,%f123,%f124,%f125};

	// end inline asm
	// begin inline asm
	mma.sync.aligned.m16n8k16.row.col.f32.f16.f16.f32 {%f138,%f139,%f140,%f141}, {%r35,%r36,%r37,%r38}, {%r40,%r41}, {%f130,%f131,%f132,%f133};

	// end inline asm
	// begin inline asm
	mma.sync.aligned.m16n8k16.row.col.f32.f16.f16.f32 {%f146,%f147,%f148,%f149}, {%r35,%r36,%r37,%r38}, {%r40,%r41}, {%f138,%f139,%f140,%f141};

	// end inline asm
	// begin inline asm
	mma.sync.aligned.m16n8k16.row.col.f32.f16.f16.f32 {%f154,%f155,%f156,%f157}, {%r35,%r36,%r37,%r38}, {%r40,%r41}, {%f146,%f147,%f148,%f149};

	// end inline asm
	// begin inline asm
	mma.sync.aligned.m16n8k16.row.col.f32.f16.f16.f32 {%f162,%f163,%f164,%f165}, {%r35,%r36,%r37,%r38}, {%r40,%r41}, {%f154,%f155,%f156,%f157};

	// end inline asm
	// begin inline asm
	mma.sync.aligned.m16n8k16.row.col.f32.f16.f16.f32 {%f170,%f171,%f172,%f173}, {%r35,%r36,%r37,%r38}, {%r40,%r41}, {%f162,%f163,%f164,%f165};

	// end inline asm
	// begin inline asm
	mma.sync.aligned.m16n8k16.row.col.f32.f16.f16.f32 {%f178,%f179,%f180,%f181}, {%r35,%r36,%r37,%r38}, {%r40,%r41}, {%f170,%f171,%f172,%f173};

	// end inline asm
	// begin inline asm
	mma.sync.aligned.m16n8k16.row.col.f32.f16.f16.f32 {%f186,%f187,%f188,%f189}, {%r35,%r36,%r37,%r38}, {%r40,%r41}, {%f178,%f179,%f180,%f181};

	// end inline asm
	// begin inline asm
	mma.sync.aligned.m16n8k16.row.col.f32.f16.f16.f32 {%f194,%f195,%f196,%f197}, {%r35,%r36,%r37,%r38}, {%r40,%r41}, {%f186,%f187,%f188,%f189};

	// end inline asm
	// begin inline asm
	mma.sync.aligned.m16n8k16.row.col.f32.f16.f16.f32 {%f202,%f203,%f204,%f205}, {%r35,%r36,%r37,%r38}, {%r40,%r41}, {%f194,%f195,%f196,%f197};

	// end inline asm
	// begin inline asm
	mma.sync.aligned.m16n8k16.row.col.f32.f16.f16.f32 {%f210,%f211,%f212,%f213}, {%r35,%r36,%r37,%r38}, {%r40,%r41}, {%f202,%f203,%f204,%f205};

	// end inline asm
	// begin inline asm
	mma.sync.aligned.m16n8k16.row.col.f32.f16.f16.f32 {%f218,%f219,%f220,%f221}, {%r35,%r36,%r37,%r38}, {%r40,%r41}, {%f210,%f211,%f212,%f213};

	// end inline asm
	// begin inline asm
	mma.sync.aligned.m16n8k16.row.col.f32.f16.f16.f32 {%f226,%f227,%f228,%f229}, {%r35,%r36,%r37,%r38}, {%r40,%r41}, {%f218,%f219,%f220,%f221};

	// end inline asm
	// begin inline asm
	mma.sync.aligned.m16n8k16.row.col.f32.f16.f16.f32 {%f234,%f235,%f236,%f237}, {%r35,%r36,%r37,%r38}, {%r40,%r41}, {%f226,%f227,%f228,%f229};

	// end inline asm
	// begin inline asm
	mma.sync.aligned.m16n8k16.row.col.f32.f16.f16.f32 {%f242,%f243,%f244,%f245}, {%r35,%r36,%r37,%r38}, {%r40,%r41}, {%f234,%f235,%f236,%f237};

	// end inline asm
	// begin inline asm
	mma.sync.aligned.m16n8k16.row.col.f32.f16.f16.f32 {%f250,%f251,%f252,%f253}, {%r35,%r36,%r37,%r38}, {%r40,%r41}, {%f242,%f243,%f244,%f245};

	// end inline asm
	// begin inline asm
	mma.sync.aligned.m16n8k16.row.col.f32.f16.f16.f32 {%f258,%f259,%f260,%f261}, {%r35,%r36,%r37,%r38}, {%r40,%r41}, {%f250,%f251,%f252,%f253};

	// end inline asm
	// begin inline asm
	mma.sync.aligned.m16n8k16.row.col.f32.f16.f16.f32 {%f266,%f267,%f268,%f269}, {%r35,%r36,%r37,%r38}, {%r40,%r41}, {%f258,%f259,%f260,%f261};

	// end inline asm
	// begin inline asm
	mma.sync.aligned.m16n8k16.row.col.f32.f16.f16.f32 {%f274,%f275,%f276,%f277}, {%r35,%r36,%r37,%r38}, {%r40,%r41}, {%f266,%f267,%f268,%f269};

	// end inline asm
	// begin inline asm
	mma.sync.aligned.m16n8k16.row.col.f32.f16.f16.f32 {%f282,%f283,%f284,%f285}, {%r35,%r36,%r37,%r38}, {%r40,%r41}, {%f274,%f275,%f276,%f277};

	// end inline asm
	// begin inline asm
	mma.sync.aligned.m16n8k16.row.col.f32.f16.f16.f32 {%f290,%f291,%f292,%f293}, {%r35,%r36,%r37,%r38}, {%r40,%r41}, {%f282,%f283,%f284,%f285};

	// end inline asm
	// begin inline asm
	mma.sync.aligned.m16n8k16.row.col.f32.f16.f16.f32 {%f298,%f299,%f300,%f301}, {%r35,%r36,%r37,%r38}, {%r40,%r41}, {%f290,%f291,%f292,%f293};

	// end inline asm
	// begin inline asm
	mma.sync.aligned.m16n8k16.row.col.f32.f16.f16.f32 {%f306,%f307,%f308,%f309}, {%r35,%r36,%r37,%r38}, {%r40,%r41}, {%f298,%f299,%f300,%f301};

	// end inline asm
	// begin inline asm
	mma.sync.aligned.m16n8k16.row.col.f32.f16.f16.f32 {%f314,%f315,%f316,%f317}, {%r35,%r36,%r37,%r38}, {%r40,%r41}, {%f306,%f307,%f308,%f309};

	// end inline asm
	// begin inline asm
	mma.sync.aligned.m16n8k16.row.col.f32.f16.f16.f32 {%f322,%f323,%f324,%f325}, {%r35,%r36,%r37,%r38}, {%r40,%r41}, {%f314,%f315,%f316,%f317};

	// end inline asm
	// begin inline asm
	mma.sync.aligned.m16n8k16.row.col.f32.f16.f16.f32 {%f330,%f331,%f332,%f333}, {%r35,%r36,%r37,%r38}, {%r40,%r41}, {%f322,%f323,%f324,%f325};

	// end inline asm
	// begin inline asm
	mma.sync.aligned.m16n8k16.row.col.f32.f16.f16.f32 {%f338,%f339,%f340,%f341}, {%r35,%r36,%r37,%r38}, {%r40,%r41}, {%f330,%f331,%f332,%f333};

	// end inline asm
	// begin inline asm
	mma.sync.aligned.m16n8k16.row.col.f32.f16.f16.f32 {%f346,%f347,%f348,%f349}, {%r35,%r36,%r37,%r38}, {%r40,%r41}, {%f338,%f339,%f340,%f341};

	// end inline asm
	// begin inline asm
	mma.sync.aligned.m16n8k16.row.col.f32.f16.f16.f32 {%f354,%f355,%f356,%f357}, {%r35,%r36,%r37,%r38}, {%r40,%r41}, {%f346,%f347,%f348,%f349};

	// end inline asm
	// begin inline asm
	mma.sync.aligned.m16n8k16.row.col.f32.f16.f16.f32 {%f362,%f363,%f364,%f365}, {%r35,%r36,%r37,%r38}, {%r40,%r41}, {%f354,%f355,%f356,%f357};

	// end inline asm
	// begin inline asm
	mma.sync.aligned.m16n8k16.row.col.f32.f16.f16.f32 {%f370,%f371,%f372,%f373}, {%r35,%r36,%r37,%r38}, {%r40,%r41}, {%f362,%f363,%f364,%f365};

	// end inline asm
	// begin inline asm
	mma.sync.aligned.m16n8k16.row.col.f32.f16.f16.f32 {%f378,%f379,%f380,%f381}, {%r35,%r36,%r37,%r38}, {%r40,%r41}, {%f370,%f371,%f372,%f373};

	// end inline asm
	// begin inline asm
	mma.sync.aligned.m16n8k16.row.col.f32.f16.f16.f32 {%f386,%f387,%f388,%f389}, {%r35,%r36,%r37,%r38}, {%r40,%r41}, {%f378,%f379,%f380,%f381};

	// end inline asm
	// begin inline asm
	mma.sync.aligned.m16n8k16.row.col.f32.f16.f16.f32 {%f394,%f395,%f396,%f397}, {%r35,%r36,%r37,%r38}, {%r40,%r41}, {%f386,%f387,%f388,%f389};

	// end inline asm
	// begin inline asm
	mma.sync.aligned.m16n8k16.row.col.f32.f16.f16.f32 {%f402,%f403,%f404,%f405}, {%r35,%r36,%r37,%r38}, {%r40,%r41}, {%f394,%f395,%f396,%f397};

	// end inline asm
	// begin inline asm
	mma.sync.aligned.m16n8k16.row.col.f32.f16.f16.f32 {%f410,%f411,%f412,%f413}, {%r35,%r36,%r37,%r38}, {%r40,%r41}, {%f402,%f403,%f404,%f405};

	// end inline asm
	// begin inline asm
	mma.sync.aligned.m16n8k16.row.col.f32.f16.f16.f32 {%f418,%f419,%f420,%f421}, {%r35,%r36,%r37,%r38}, {%r40,%r41}, {%f410,%f411,%f412,%f413};

	// end inline asm
	// begin inline asm
	mma.sync.aligned.m16n8k16.row.col.f32.f16.f16.f32 {%f426,%f427,%f428,%f429}, {%r35,%r36,%r37,%r38}, {%r40,%r41}, {%f418,%f419,%f420,%f421};

	// end inline asm
	// begin inline asm
	mma.sync.aligned.m16n8k16.row.col.f32.f16.f16.f32 {%f434,%f435,%f436,%f437}, {%r35,%r36,%r37,%r38}, {%r40,%r41}, {%f426,%f427,%f428,%f429};

	// end inline asm
	// begin inline asm
	mma.sync.aligned.m16n8k16.row.col.f32.f16.f16.f32 {%f442,%f443,%f444,%f445}, {%r35,%r36,%r37,%r38}, {%r40,%r41}, {%f434,%f435,%f436,%f437};

	// end inline asm
	// begin inline asm
	mma.sync.aligned.m16n8k16.row.col.f32.f16.f16.f32 {%f450,%f451,%f452,%f453}, {%r35,%r36,%r37,%r38}, {%r40,%r41}, {%f442,%f443,%f444,%f445};

	// end inline asm
	// begin inline asm
	mma.sync.aligned.m16n8k16.row.col.f32.f16.f16.f32 {%f458,%f459,%f460,%f461}, {%r35,%r36,%r37,%r38}, {%r40,%r41}, {%f450,%f451,%f452,%f453};

	// end inline asm
	// begin inline asm
	mma.sync.aligned.m16n8k16.row.col.f32.f16.f16.f32 {%f466,%f467,%f468,%f469}, {%r35,%r36,%r37,%r38}, {%r40,%r41}, {%f458,%f459,%f460,%f461};

	// end inline asm
	// begin inline asm
	mma.sync.aligned.m16n8k16.row.col.f32.f16.f16.f32 {%f474,%f475,%f476,%f477}, {%r35,%r36,%r37,%r38}, {%r40,%r41}, {%f466,%f467,%f468,%f469};

	// end inline asm
	// begin inline asm
	mma.sync.aligned.m16n8k16.row.col.f32.f16.f16.f32 {%f482,%f483,%f484,%f485}, {%r35,%r36,%r37,%r38}, {%r40,%r41}, {%f474,%f475,%f476,%f477};

	// end inline asm
	// begin inline asm
	mma.sync.aligned.m16n8k16.row.col.f32.f16.f16.f32 {%f490,%f491,%f492,%f493}, {%r35,%r36,%r37,%r38}, {%r40,%r41}, {%f482,%f483,%f484,%f485};

	// end inline asm
	// begin inline asm
	mma.sync.aligned.m16n8k16.row.col.f32.f16.f16.f32 {%f498,%f499,%f500,%f501}, {%r35,%r36,%r37,%r38}, {%r40,%r41}, {%f490,%f491,%f492,%f493};

	// end inline asm
	// begin inline asm
	mma.sync.aligned.m16n8k16.row.col.f32.f16.f16.f32 {%f506,%f507,%f508,%f509}, {%r35,%r36,%r37,%r38}, {%r40,%r41}, {%f498,%f499,%f500,%f501};

	// end inline asm
	// begin inline asm
	mma.sync.aligned.m16n8k16.row.col.f32.f16.f16.f32 {%f533,%f532,%f531,%f530}, {%r35,%r36,%r37,%r38}, {%r40,%r41}, {%f506,%f507,%f508,%f509};

	// end inline asm
	add.s32 	%r445, %r445, 64;
	setp.ne.s32 	%p4, %r445, 1000000;
	@%p4 bra 	$L__BB1_6;
	shl.b32 	%r439, %r1, 1;
	and.b32  	%r440, %r439, 62;
	mul.wide.s32 	%rd17, %r4, 4;
	add.s64 	%rd18, %rd1, %rd17;
	mul.wide.u32 	%rd19, %r440, 4;
	add.s64 	%rd20, %rd18, %rd19;
	ld.global.v2.f32 	{%f522, %f523}, [%rd20];
	ld.global.v2.f32 	{%f524, %f525}, [%rd20+256];
	fma.rn.f32 	%f526, %f522, 0f3F000000, %f533;
	fma.rn.f32 	%f527, %f523, 0f3F000000, %f532;
	fma.rn.f32 	%f528, %f524, 0f3F000000, %f531;
	fma.rn.f32 	%f529, %f525, 0f3F000000, %f530;
	st.global.v2.f32 	[%rd20], {%f526, %f527};
	st.global.v2.f32 	[%rd20+256], {%f528, %f529};
	ret;

}


// ===== COMPILED SASS (sm_100) =====

	.target	sm_100

	.elftype	@"ET_EXEC"


//--------------------- .note.nv.tkinfo           --------------------------
	.section	.note.nv.tkinfo,"",@"SHT_NOTE"
	.sectionflags	@"SHF_NOTE_NV_TKINFO"
	.tkinfo
        /*0018*/ 	.word	0x00000002
        /*0030*/ 	.string	""
        /*0030*/ 	.string	"ptxas"
        /*0030*/ 	.string	"Cuda compilation tools, release 13.0, V13.0.88"
        /*0030*/ 	.string	"Build cuda_13.0.r13.0/compiler.36424714_0"
        /*0030*/ 	.string	"-arch sm_100 -m 64 "



//--------------------- .note.nv.cuinfo           --------------------------
	.section	.note.nv.cuinfo,"",@"SHT_NOTE"
	.sectionflags	@"SHF_NOTE_NV_CUINFO"
        /*0018*/ 	.short	0x0002
        /*001a*/ 	.short	0x0064
        /*001c*/ 	.short	0x0082
	.zero		2


//--------------------- .nv.info                  --------------------------
	.section	.nv.info,"",@"SHT_CUDA_INFO"
	.align	4


	//----- nvinfo : EIATTR_REGCOUNT
	.align		4
        /*0000*/ 	.byte	0x04, 0x2f
        /*0002*/ 	.short	(.L_1 - .L_0)
	.align		4
.L_0:
        /*0004*/ 	.word	index@(_Z16wmma_loop_kernelI6__halfLi1ELi256EEvPfPT_S3_)
        /*0008*/ 	.word	0x00000020


	//----- nvinfo : EIATTR_FRAME_SIZE
	.align		4
.L_1:
        /*000c*/ 	.byte	0x04, 0x11
        /*000e*/ 	.short	(.L_3 - .L_2)
	.align		4
.L_2:
        /*0010*/ 	.word	index@(_Z16wmma_loop_kernelI6__halfLi1ELi256EEvPfPT_S3_)
        /*0014*/ 	.word	0x00000000


	//----- nvinfo : EIATTR_REGCOUNT
	.align		4
.L_3:
        /*0018*/ 	.byte	0x04, 0x2f
        /*001a*/ 	.short	(.L_5 - .L_4)
	.align		4
.L_4:
        /*001c*/ 	.word	index@(_Z16wmma_loop_kernelI6__halfLi1000000ELi256EEvPfPT_S3_)
        /*0020*/ 	.word	0x00000020


	//----- nvinfo : EIATTR_FRAME_SIZE
	.align		4
.L_5:
        /*0024*/ 	.byte	0x04, 0x11
        /*0026*/ 	.short	(.L_7 - .L_6)
	.align		4
.L_6:
        /*0028*/ 	.word	index@(_Z16wmma_loop_kernelI6__halfLi1000000ELi256EEvPfPT_S3_)
        /*002c*/ 	.word	0x00000000


	//----- nvinfo : EIATTR_MIN_STACK_SIZE
	.align		4
.L_7:
        /*0030*/ 	.byte	0x04, 0x12
        /*0032*/ 	.short	(.L_9 - .L_8)
	.align		4
.L_8:
        /*0034*/ 	.word	index@(_Z16wmma_loop_kernelI6__halfLi1000000ELi256EEvPfPT_S3_)
        /*0038*/ 	.word	0x00000000


	//----- nvinfo : EIATTR_MIN_STACK_SIZE
	.align		4
.L_9:
        /*003c*/ 	.byte	0x04, 0x12
        /*003e*/ 	.short	(.L_11 - .L_10)
	.align		4
.L_10:
        /*0040*/ 	.word	index@(_Z16wmma_loop_kernelI6__halfLi1ELi256EEvPfPT_S3_)
        /*0044*/ 	.word	0x00000000
.L_11:


//--------------------- .nv.compat                --------------------------
	.section	.nv.compat,"",@"SHT_CUDA_COMPAT_INFO"
	.align	4
        /*0000*/ 	.byte	0x02, 0x09, 0x00, 0x00, 0x02, 0x02, 0x01, 0x00, 0x02, 0x05, 0x05, 0x00, 0x03, 0x07, 0x01, 0x01
        /*0010*/ 	.byte	0x02, 0x03, 0x00, 0x00, 0x02, 0x06, 0x01, 0x00, 0x04, 0x0b, 0x08, 0x00, 0x09, 0x00, 0x00, 0x00
        /*0020*/ 	.byte	0x00, 0x00, 0x00, 0x00


//--------------------- .nv.info._Z16wmma_loop_kernelI6__halfLi1000000ELi256EEvPfPT_S3_ --------------------------
	.section	.nv.info._Z16wmma_loop_kernelI6__halfLi1000000ELi256EEvPfPT_S3_,"",@"SHT_CUDA_INFO"
	.sectionflags	@""
	.align	4


	//----- nvinfo : EIATTR_CUDA_API_VERSION
	.align		4
        /*0000*/ 	.byte	0x04, 0x37
        /*0002*/ 	.short	(.L_13 - .L_12)
.L_12:
        /*0004*/ 	.word	0x00000082


	//----- nvinfo : EIATTR_KPARAM_INFO
	.align		4
.L_13:
        /*0008*/ 	.byte	0x04, 0x17
        /*000a*/ 	.short	(.L_15 - .L_14)
.L_14:
        /*000c*/ 	.word	0x00000000
        /*0010*/ 	.short	0x0002
        /*0012*/ 	.short	0x0010
        /*0014*/ 	.byte	0x00, 0xf5, 0x21, 0x00


	//----- nvinfo : EIATTR_KPARAM_INFO
	.align		4
.L_15:
        /*0018*/ 	.byte	0x04, 0x17
        /*001a*/ 	.short	(.L_17 - .L_16)
.L_16:
        /*001c*/ 	.word	0x00000000
        /*0020*/ 	.short	0x0001
        /*0022*/ 	.short	0x0008
        /*0024*/ 	.byte	0x00, 0xf5, 0x21, 0x00


	//----- nvinfo : EIATTR_KPARAM_INFO
	.align		4
.L_17:
        /*0028*/ 	.byte	0x04, 0x17
        /*002a*/ 	.short	(.L_19 - .L_18)
.L_18:
        /*002c*/ 	.word	0x00000000
        /*0030*/ 	.short	0x0000
        /*0032*/ 	.short	0x0000
        /*0034*/ 	.byte	0x00, 0xf5, 0x21, 0x00


	//----- nvinfo : EIATTR_SPARSE_MMA_MASK
	.align		4
.L_19:
        /*0038*/ 	.byte	0x03, 0x50
        /*003a*/ 	.short	0x0000


	//----- nvinfo : EIATTR_MAXREG_COUNT
	.align		4
        /*003c*/ 	.byte	0x03, 0x1b
        /*003e*/ 	.short	0x00ff


	//----- nvinfo : EIATTR_NUM_BARRIERS
	.align		4
        /*0040*/ 	.byte	0x02, 0x4c
        /*0042*/ 	.byte	0x01
	.zero		1


	//----- nvinfo : EIATTR_MERCURY_ISA_VERSION
	.align		4
        /*0044*/ 	.byte	0x03, 0x5f
        /*0046*/ 	.short	0x0101


	//----- nvinfo : EIATTR_VRC_CTA_INIT_COUNT
	.align		4
        /*0048*/ 	.byte	0x02, 0x4a
	.zero		1
	.zero		1


	//----- nvinfo : EIATTR_EXIT_INSTR_OFFSETS
	.align		4
        /*004c*/ 	.byte	0x04, 0x1c
        /*004e*/ 	.short	(.L_21 - .L_20)


	//   ....[0]....
.L_20:
        /*0050*/ 	.word	0x00003ac0


	//----- nvinfo : EIATTR_CRS_STACK_SIZE
	.align		4
.L_21:
        /*0054*/ 	.byte	0x04, 0x1e
        /*0056*/ 	.short	(.L_23 - .L_22)
.L_22:
        /*0058*/ 	.word	0x00000000


	//----- nvinfo : EIATTR_CBANK_PARAM_SIZE
	.align		4
.L_23:
        /*005c*/ 	.byte	0x03, 0x19
        /*005e*/ 	.short	0x0018


	//----- nvinfo : EIATTR_PARAM_CBANK
	.align		4
        /*0060*/ 	.byte	0x04, 0x0a
        /*0062*/ 	.short	(.L_25 - .L_24)
	.align		4
.L_24:
        /*0064*/ 	.word	index@(.nv.constant0._Z16wmma_loop_kernelI6__halfLi1000000ELi256EEvPfPT_S3_)
        /*0068*/ 	.short	0x0380
        /*006a*/ 	.short	0x0018


	//----- nvinfo : EIATTR_SW_WAR
	.align		4
.L_25:
        /*006c*/ 	.byte	0x04, 0x36
        /*006e*/ 	.short	(.L_27 - .L_26)
.L_26:
        /*0070*/ 	.word	0x00000008
.L_27:


//--------------------- .nv.info._Z16wmma_loop_kernelI6__halfLi1ELi256EEvPfPT_S3_ --------------------------
	.section	.nv.info._Z16wmma_loop_kernelI6__halfLi1ELi256EEvPfPT_S3_,"",@"SHT_CUDA_INFO"
	.sectionflags	@""
	.align	4


	//----- nvinfo : EIATTR_CUDA_API_VERSION
	.align		4
        /*0000*/ 	.byte	0x04, 0x37
        /*0002*/ 	.short	(.L_29 - .L_28)
.L_28:
        /*0004*/ 	.word	0x00000082


	//----- nvinfo : EIATTR_KPARAM_INFO
	.align		4
.L_29:
        /*0008*/ 	.byte	0x04, 0x17
        /*000a*/ 	.short	(.L_31 - .L_30)
.L_30:
        /*000c*/ 	.word	0x00000000
        /*0010*/ 	.short	0x0002
        /*0012*/ 	.short	0x0010
        /*0014*/ 	.byte	0x00, 0xf5, 0x21, 0x00


	//----- nvinfo : EIATTR_KPARAM_INFO
	.align		4
.L_31:
        /*0018*/ 	.byte	0x04, 0x17
        /*001a*/ 	.short	(.L_33 - .L_32)
.L_32:
        /*001c*/ 	.word	0x00000000
        /*0020*/ 	.short	0x0001
        /*0022*/ 	.short	0x0008
        /*0024*/ 	.byte	0x00, 0xf5, 0x21, 0x00


	//----- nvinfo : EIATTR_KPARAM_INFO
	.align		4
.L_33:
        /*0028*/ 	.byte	0x04, 0x17
        /*002a*/ 	.short	(.L_35 - .L_34)
.L_34:
        /*002c*/ 	.word	0x00000000
        /*0030*/ 	.short	0x0000
        /*0032*/ 	.short	0x0000
        /*0034*/ 	.byte	0x00, 0xf5, 0x21, 0x00


	//----- nvinfo : EIATTR_SPARSE_MMA_MASK
	.align		4
.L_35:
        /*0038*/ 	.byte	0x03, 0x50
        /*003a*/ 	.short	0x0000


	//----- nvinfo : EIATTR_MAXREG_COUNT
	.align		4
        /*003c*/ 	.byte	0x03, 0x1b
        /*003e*/ 	.short	0x00ff


	//----- nvinfo : EIATTR_NUM_BARRIERS
	.align		4
        /*0040*/ 	.byte	0x02, 0x4c
        /*0042*/ 	.byte	0x01
	.zero		1


	//----- nvinfo : EIATTR_MERCURY_ISA_VERSION
	.align		4
        /*0044*/ 	.byte	0x03, 0x5f
        /*0046*/ 	.short	0x0101


	//----- nvinfo : EIATTR_VRC_CTA_INIT_COUNT
	.align		4
        /*0048*/ 	.byte	0x02, 0x4a
	.zero		1
	.zero		1


	//----- nvinfo : EIATTR_EXIT_INSTR_OFFSETS
	.align		4
        /*004c*/ 	.byte	0x04, 0x1c
        /*004e*/ 	.short	(.L_37 - .L_36)


	//   ....[0]....
.L_36:
        /*0050*/ 	.word	0x00001290


	//----- nvinfo : EIATTR_CRS_STACK_SIZE
	.align		4
.L_37:
        /*0054*/ 	.byte	0x04, 0x1e
        /*0056*/ 	.short	(.L_39 - .L_38)
.L_38:
        /*0058*/ 	.word	0x00000000


	//----- nvinfo : EIATTR_CBANK_PARAM_SIZE
	.align		4
.L_39:
        /*005c*/ 	.byte	0x03, 0x19
        /*005e*/ 	.short	0x0018


	//----- nvinfo : EIATTR_PARAM_CBANK
	.align		4
        /*0060*/ 	.byte	0x04, 0x0a
        /*0062*/ 	.short	(.L_41 - .L_40)
	.align		4
.L_40:
        /*0064*/ 	.word	index@(.nv.constant0._Z16wmma_loop_kernelI6__halfLi1ELi256EEvPfPT_S3_)
        /*0068*/ 	.short	0x0380
        /*006a*/ 	.short	0x0018


	//----- nvinfo : EIATTR_SW_WAR
	.align		4
.L_41:
        /*006c*/ 	.byte	0x04, 0x36
        /*006e*/ 	.short	(.L_43 - .L_42)
.L_42:
        /*0070*/ 	.word	0x00000008
.L_43:


//--------------------- .nv.callgraph             --------------------------
	.section	.nv.callgraph,"",@"SHT_CUDA_CALLGRAPH"
	.align	4
	.sectionentsize	8
	.align		4
        /*0000*/ 	.word	0x00000000
	.align		4
        /*0004*/ 	.word	0xffffffff
	.align		4
        /*0008*/ 	.word	0x00000000
	.align		4
        /*000c*/ 	.word	0xfffffffe
	.align		4
        /*0010*/ 	.word	0x00000000
	.align		4
        /*0014*/ 	.word	0xfffffffd
	.align		4
        /*0018*/ 	.word	0x00000000
	.align		4
        /*001c*/ 	.word	0xfffffffc


//--------------------- .text._Z16wmma_loop_kernelI6__halfLi1000000ELi256EEvPfPT_S3_ --------------------------
	.section	.text._Z16wmma_loop_kernelI6__halfLi1000000ELi256EEvPfPT_S3_,"ax",@progbits
	.align	128
        .global         _Z16wmma_loop_kernelI6__halfLi1000000ELi256EEvPfPT_S3_
        .type           _Z16wmma_loop_kernelI6__halfLi1000000ELi256EEvPfPT_S3_,@function
        .size           _Z16wmma_loop_kernelI6__halfLi1000000ELi256EEvPfPT_S3_,(.L_x_11 - _Z16wmma_loop_kernelI6__halfLi1000000ELi256EEvPfPT_S3_)
        .other          _Z16wmma_loop_kernelI6__halfLi1000000ELi256EEvPfPT_S3_,@"STO_CUDA_ENTRY STV_DEFAULT"
_Z16wmma_loop_kernelI6__halfLi1000000ELi256EEvPfPT_S3_:
.text._Z16wmma_loop_kernelI6__halfLi1000000ELi256EEvPfPT_S3_:
[----:B------:R-:W-:Y:S01]  /*0000*/  LDC R1, c[0x0][0x37c] ;  /* 0x0000df00ff017b82 */ /* 0x000fe20000000800 */
[----:B------:R-:W0:Y:S01]  /*0010*/  S2R R0, SR_TID.X ;  /* 0x0000000000007919 */ /* 0x000e220000002100 */
[----:B------:R-:W1:Y:S01]  /*0020*/  LDCU.64 UR8, c[0x0][0x358] ;  /* 0x00006b00ff0877ac */ /* 0x000e620008000a00 */
[----:B------:R-:W-:Y:S01]  /*0030*/  BSSY.RECONVERGENT B0, `(.L_x_0) ;  /* 0x0000107000007945 */ /* 0x000fe20003800200 */
[----:B------:R-:W2:Y:S01]  /*0040*/  S2R R3, SR_CTAID.X ;  /* 0x0000000000037919 */ /* 0x000ea20000002500 */
[----:B0-----:R-:W-:Y:S02]  /*0050*/  LOP3.LUT P0, RZ, R0, 0x1f, RZ, 0xc0, !PT ;  /* 0x0000001f00ff7812 */ /* 0x001fe4000780c0ff */
[----:B------:R-:W-:-:S05]  /*0060*/  SHF.R.U32.HI R2, RZ, 0x5, R0 ;  /* 0x00000005ff027819 */ /* 0x000fca0000011600 */
[----:B--2---:R-:W-:Y:S02]  /*0070*/  IMAD R6, R3, 0x8, R2 ;  /* 0x0000000803067824 */ /* 0x004fe400078e0202 */
[----:B------:R-:W-:Y:S02]  /*0080*/  IMAD.SHL.U32 R3, R2, 0x100, RZ ;  /* 0x0000010002037824 */ /* 0x000fe400078e00ff */
[----:B------:R-:W-:Y:S02]  /*0090*/  IMAD.SHL.U32 R4, R6, 0x80, RZ ;  /* 0x0000008006047824 */ /* 0x000fe400078e00ff */
[----:B-1----:R-:W-:Y:S05]  /*00a0*/  @P0 BRA `(.L_x_1) ;  /* 0x0000000c00fc0947 */ /* 0x002fea0003800000 */
[----:B------:R-:W0:Y:S01]  /*00b0*/  S2R R5, SR_CgaCtaId ;  /* 0x0000000000057919 */ /* 0x000e220000008800 */
[----:B------:R-:W1:Y:S01]  /*00c0*/  LDC.64 R8, c[0x0][0x388] ;  /* 0x0000e200ff087b82 */ /* 0x000e620000000a00 */
[----:B------:R-:W-:Y:S01]  /*00d0*/  IMAD.SHL.U32 R7, R6, 0x100, RZ ;  /* 0x0000010006077824 */ /* 0x000fe200078e00ff */
[----:B------:R-:W-:Y:S01]  /*00e0*/  MOV R6, 0x400 ;  /* 0x0000040000067802 */ /* 0x000fe20000000f00 */
[----:B------:R-:W-:Y:S02]  /*00f0*/  UMOV UR4, URZ ;  /* 0x000000ff00047c82 */ /* 0x000fe40008000000 */
[----:B-1----:R-:W-:-:S03]  /*0100*/  IMAD.WIDE R8, R7, 0x2, R8 ;  /* 0x0000000207087825 */ /* 0x002fc600078e0208 */
[----:B------:R-:W-:Y:S02]  /*0110*/  IADD3 R18, P0, PT, R8, 0x10, RZ ;  /* 0x0000001008127810 */ /* 0x000fe40007f1e0ff */
[----:B0-----:R-:W-:-:S03]  /*0120*/  LEA R7, R5, R6, 0x18 ;  /* 0x0000000605077211 */ /* 0x001fc600078ec0ff */
[----:B------:R-:W-:Y:S02]  /*0130*/  IMAD.X R19, RZ, RZ, R9, P0 ;  /* 0x000000ffff137224 */ /* 0x000fe400000e0609 */
[----:B------:R-:W-:-:S04]  /*0140*/  IMAD R7, R2, 0x200, R7 ;  /* 0x0000020002077824 */ /* 0x000fc800078e0207 */
[----:B------:R-:W-:-:S07]  /*0150*/  VIADD R7, R7, 0x10 ;  /* 0x0000001007077836 */ /* 0x000fce0000000000 */
.L_x_2:
[----:B------:R-:W2:Y:S04]  /*0160*/  LDG.E.U16 R10, desc[UR8][R18.64+-0x10] ;  /* 0xfffff008120a7981 */ /* 0x000ea8000c1e1500 */
[----:B------:R-:W2:Y:S04]  /*0170*/  LDG.E.U16 R8, desc[UR8][R18.64+-0xe] ;  /* 0xfffff20812087981 */ /* 0x000ea8000c1e1500 */
[----:B------:R-:W3:Y:S04]  /*0180*/  LDG.E.U16 R11, desc[UR8][R18.64+-0xc] ;  /* 0xfffff408120b7981 */ /* 0x000ee8000c1e1500 */
[----:B------:R-:W3:Y:S04]  /*0190*/  LDG.E.U16 R9, desc[UR8][R18.64+-0xa] ;  /* 0xfffff60812097981 */ /* 0x000ee8000c1e1500 */
[----:B------:R-:W4:Y:S04]  /*01a0*/  LDG.E.U16 R15, desc[UR8][R18.64+-0x8] ;  /* 0xfffff808120f7981 */ /* 0x000f28000c1e1500 */
[----:B------:R-:W4:Y:S04]  /*01b0*/  LDG.E.U16 R16, desc[UR8][R18.64+-0x6] ;  /* 0xfffffa0812107981 */ /* 0x000f28000c1e1500 */
[----:B------:R-:W5:Y:S04]  /*01c0*/  LDG.E.U16 R20, desc[UR8][R18.64+-0x4] ;  /* 0xfffffc0812147981 */ /* 0x000f68000c1e1500 */
        /* <DEDUP_REMOVED lines=12> */
[----:B------:R-:W5:Y:S01]  /*0290*/  LDG.E.U16 R29, desc[UR8][R18.64+0x48] ;  /* 0x00004808121d7981 */ /* 0x000f62000c1e1500 */
[----:B--2---:R-:W-:-:S02]  /*02a0*/  PRMT R10, R10, 0x5410, R8 ;  /* 0x000054100a0a7816 */ /* 0x004fc40000000008 */
[----:B---3--:R-:W-:Y:S02]  /*02b0*/  PRMT R11, R11, 0x5410, R9 ;  /* 0x000054100b0b7816 */ /* 0x008fe40000000009 */
[----:B----4-:R-:W-:Y:S02]  /*02c0*/  PRMT R8, R15, 0x5410, R16 ;  /* 0x000054100f087816 */ /* 0x010fe40000000010 */
[----:B------:R-:W2:Y:S04]  /*02d0*/  LDG.E.U16 R15, desc[UR8][R18.64+0x1a] ;  /* 0x00001a08120f7981 */ /* 0x000ea8000c1e1500 */
[----:B------:R-:W3:Y:S01]  /*02e0*/  LDG.E.U16 R16, desc[UR8][R18.64+0x20] ;  /* 0x0000200812107981 */ /* 0x000ee2000c1e1500 */
[----:B-----5:R-:W-:-:S03]  /*02f0*/  PRMT R9, R20, 0x5410, R21 ;  /* 0x0000541014097816 */ /* 0x020fc60000000015 */
[----:B------:R-:W4:Y:S04]  /*0300*/  LDG.E.U16 R21, desc[UR8][R18.64+0x16] ;  /* 0x0000160812157981 */ /* 0x000f28000c1e1500 */
[----:B------:R0:W-:Y:S01]  /*0310*/  STS.64 [R7+-0x8], R8 ;  /* 0xfffff80807007388 */ /* 0x0001e20000000a00 */
[----:B------:R-:W-:-:S03]  /*0320*/  PRMT R12, R12, 0x5410, R14 ;  /* 0x000054100c0c7816 */ /* 0x000fc6000000000e */
[----:B------:R-:W2:Y:S04]  /*0330*/  LDG.E.U16 R14, desc[UR8][R18.64+0x18] ;  /* 0x00001808120e7981 */ /* 0x000ea8000c1e1500 */
[----:B------:R-:W5:Y:S04]  /*0340*/  LDG.E.U16 R20, desc[UR8][R18.64+0x1c] ;  /* 0x00001c0812147981 */ /* 0x000f68000c1e1500 */
[----:B0-----:R-:W5:Y:S04]  /*0350*/  LDG.E.U16 R9, desc[UR8][R18.64+0x1e] ;  /* 0x00001e0812097981 */ /* 0x001f68000c1e1500 */
[----:B------:R-:W3:Y:S01]  /*0360*/  LDG.E.U16 R8, desc[UR8][R18.64+0x22] ;  /* 0x0000220812087981 */ /* 0x000ee2000c1e1500 */
[----:B------:R-:W-:-:S03]  /*0370*/  PRMT R13, R13, 0x5410, R28 ;  /* 0x000054100d0d7816 */ /* 0x000fc6000000001c */
[----:B------:R0:W-:Y:S04]  /*0380*/  STS.64 [R7+-0x10], R10 ;  /* 0xfffff00a07007388 */ /* 0x0001e80000000a00 */
[----:B------:R1:W-:Y:S04]  /*0390*/  STS.64 [R7], R12 ;  /* 0x0000000c07007388 */ /* 0x0003e80000000a00 */
[----:B------:R-:W3:Y:S01]  /*03a0*/  LDG.E.U16 R28, desc[UR8][R18.64+0x4c] ;  /* 0x00004c08121c7981 */ /* 0x000ee2000c1e1500 */
[----:B0-----:R-:W-:Y:S02]  /*03b0*/  PRMT R10, R27, 0x5410, R25 ;  /* 0x000054101b0a7816 */ /* 0x001fe40000000019 */
[----:B------:R-:W-:Y:S01]  /*03c0*/  PRMT R11, R26, 0x5410, R17 ;  /* 0x000054101a0b7816 */ /* 0x000fe20000000011 */
[----:B------:R-:W3:Y:S04]  /*03d0*/  LDG.E.U16 R25, desc[UR8][R18.64+0x26] ;  /* 0x0000260812197981 */ /* 0x000ee8000c1e1500 */
[----:B------:R-:W3:Y:S01]  /*03e0*/  LDG.E.U16 R17, desc[UR8][R18.64+0x24] ;  /* 0x0000240812117981 */ /* 0x000ee2000c1e1500 */
[----:B-1----:R-:W-:-:S03]  /*03f0*/  PRMT R12, R24, 0x5410, R22 ;  /* 0x00005410180c7816 */ /* 0x002fc60000000016 */
[----:B------:R0:W-:Y:S04]  /*0400*/  STS.64 [R7+0x8], R10 ;  /* 0x0000080a07007388 */ /* 0x0001e80000000a00 */
[----:B------:R-:W3:Y:S04]  /*0410*/  LDG.E.U16 R26, desc[UR8][R18.64+0x28] ;  /* 0x00002808121a7981 */ /* 0x000ee8000c1e1500 */
[----:B------:R-:W3:Y:S04]  /*0420*/  LDG.E.U16 R24, desc[UR8][R18.64+0x2c] ;  /* 0x00002c0812187981 */ /* 0x000ee8000c1e1500 */
[----:B------:R-:W3:Y:S04]  /*0430*/  LDG.E.U16 R22, desc[UR8][R18.64+0x30] ;  /* 0x0000300812167981 */ /* 0x000ee8000c1e1500 */
[----:B0-----:R-:W3:Y:S04]  /*0440*/  LDG.E.U16 R11, desc[UR8][R18.64+0x32] ;  /* 0x00003208120b7981 */ /* 0x001ee8000c1e1500 */
[----:B------:R-:W3:Y:S04]  /*0450*/  LDG.E.U16 R10, desc[UR8][R18.64+0x3a] ;  /* 0x00003a08120a7981 */ /* 0x000ee8000c1e1500 */
[----:B------:R-:W3:Y:S01]  /*0460*/  LDG.E.U16 R27, desc[UR8][R18.64+0x50] ;  /* 0x00005008121b7981 */ /* 0x000ee2000c1e1500 */
[----:B----4-:R-:W-:-:S03]  /*0470*/  PRMT R13, R23, 0x5410, R21 ;  /* 0x00005410170d7816 */ /* 0x010fc60000000015 */
[----:B------:R-:W4:Y:S04]  /*0480*/  LDG.E.U16 R23, desc[UR8][R18.64+0x2a] ;  /* 0x00002a0812177981 */ /* 0x000f28000c1e1500 */
[----:B------:R-:W4:Y:S01]  /*0490*/  LDG.E.U16 R21, desc[UR8][R18.64+0x2e] ;  /* 0x00002e0812157981 */ /* 0x000f22000c1e1500 */
[----:B--2---:R-:W-:Y:S02]  /*04a0*/  PRMT R14, R14, 0x5410, R15 ;  /* 0x000054100e0e7816 */ /* 0x004fe4000000000f */
[----:B-----5:R-:W-:Y:S02]  /*04b0*/  PRMT R15, R20, 0x5410, R9 ;  /* 0x00005410140f7816 */ /* 0x020fe40000000009 */
[----:B------:R-:W2:Y:S01]  /*04c0*/  LDG.E.U16 R20, desc[UR8][R18.64+0x34] ;  /* 0x0000340812147981 */ /* 0x000ea2000c1e1500 */
[----:B---3--:R-:W-:-:S03]  /*04d0*/  PRMT R16, R16, 0x5410, R8 ;  /* 0x0000541010107816 */ /* 0x008fc60000000008 */
[----:B------:R-:W2:Y:S04]  /*04e0*/  LDG.E.U16 R8, desc[UR8][R18.64+0x36] ;  /* 0x0000360812087981 */ /* 0x000ea8000c1e1500 */
[----:B------:R-:W-:Y:S04]  /*04f0*/  STS.64 [R7+0x10], R12 ;  /* 0x0000100c07007388 */ /* 0x000fe80000000a00 */
[----:B------:R-:W3:Y:S04]  /*0500*/  LDG.E.U16 R9, desc[UR8][R18.64+0x38] ;  /* 0x0000380812097981 */ /* 0x000ee8000c1e1500 */
[----:B------:R0:W-:Y:S01]  /*0510*/  STS.64 [R7+0x18], R14 ;  /* 0x0000180e07007388 */ /* 0x0001e20000000a00 */
[----:B------:R-:W-:-:S03]  /*0520*/  PRMT R17, R17, 0x5410, R25 ;  /* 0x0000541011117816 */ /* 0x000fc60000000019 */
[----:B------:R-:W5:Y:S04]  /*0530*/  LDG.E.U16 R25, desc[UR8][R18.64+0x52] ;  /* 0x0000520812197981 */ /* 0x000f68000c1e1500 */
[----:B------:R1:W-:Y:S01]  /*0540*/  STS.64 [R7+0x20], R16 ;  /* 0x0000201007007388 */ /* 0x0003e20000000a00 */
[----:B0-----:R-:W-:-:S03]  /*0550*/  PRMT R14, R22, 0x5410, R11 ;  /* 0x00005410160e7816 */ /* 0x001fc6000000000b */
[----:B------:R-:W5:Y:S04]  /*0560*/  LDG.E.U16 R22, desc[UR8][R18.64+0x44] ;  /* 0x0000440812167981 */ /* 0x000f68000c1e1500 */
[----:B-1----:R-:W5:Y:S04]  /*0570*/  LDG.E.U16 R16, desc[UR8][R18.64+0x46] ;  /* 0x0000460812107981 */ /* 0x002f68000c1e1500 */
[----:B------:R-:W5:Y:S01]  /*0580*/  LDG.E.U16 R17, desc[UR8][R18.64+0x4a] ;  /* 0x00004a0812117981 */ /* 0x000f62000c1e1500 */
[----:B----4-:R-:W-:-:S03]  /*0590*/  PRMT R12, R26, 0x5410, R23 ;  /* 0x000054101a0c7816 */ /* 0x010fc60000000017 */
[----:B------:R-:W4:Y:S01]  /*05a0*/  LDG.E.U16 R26, desc[UR8][R18.64+0x3c] ;  /* 0x00003c08121a7981 */ /* 0x000f22000c1e1500 */
[----:B------:R-:W-:-:S03]  /*05b0*/  PRMT R13, R24, 0x5410, R21 ;  /* 0x00005410180d7816 */ /* 0x000fc60000000015 */
[----:B------:R-:W4:Y:S04]  /*05c0*/  LDG.E.U16 R23, desc[UR8][R18.64+0x3e] ;  /* 0x00003e0812177981 */ /* 0x000f28000c1e1500 */
[----:B------:R-:W4:Y:S04]  /*05d0*/  LDG.E.U16 R24, desc[UR8][R18.64+0x40] ;  /* 0x0000400812187981 */ /* 0x000f28000c1e1500 */
[----:B------:R-:W4:Y:S01]  /*05e0*/  LDG.E.U16 R21, desc[UR8][R18.64+0x42] ;  /* 0x0000420812157981 */ /* 0x000f22000c1e1500 */
[----:B--2---:R-:W-:-:S03]  /*05f0*/  PRMT R15, R20, 0x5410, R8 ;  /* 0x00005410140f7816 */ /* 0x004fc60000000008 */
[----:B------:R-:W2:Y:S01]  /*0600*/  LDG.E.U16 R20, desc[UR8][R18.64+0x4e] ;  /* 0x00004e0812147981 */ /* 0x000ea2000c1e1500 */
[----:B---3--:R-:W-:-:S03]  /*0610*/  PRMT R8, R9, 0x5410, R10 ;  /* 0x0000541009087816 */ /* 0x008fc6000000000a */
[----:B------:R0:W-:Y:S04]  /*0620*/  STS.64 [R7+0x28], R12 ;  /* 0x0000280c07007388 */ /* 0x0001e80000000a00 */
[----:B------:R1:W-:Y:S04]  /*0630*/  STS.64 [R7+0x30], R14 ;  /* 0x0000300e07007388 */ /* 0x0003e80000000a00 */
[----:B0-----:R-:W3:Y:S04]  /*0640*/  LDG.E.U16 R12, desc[UR8][R18.64+0x66] ;  /* 0x00006608120c7981 */ /* 0x001ee8000c1e1500 */
[----:B------:R-:W3:Y:S04]  /*0650*/  LDG.E.U16 R13, desc[UR8][R18.64+0x6a] ;  /* 0x00006a08120d7981 */ /* 0x000ee8000c1e1500 */
[----:B-1----:R-:W3:Y:S04]  /*0660*/  LDG.E.U16 R15, desc[UR8][R18.64+0x6c] ;  /* 0x00006c08120f7981 */ /* 0x002ee8000c1e1500 */
[----:B------:R-:W3:Y:S01]  /*0670*/  LDG.E.U16 R14, desc[UR8][R18.64+0x6e] ;  /* 0x00006e08120e7981 */ /* 0x000ee2000c1e1500 */
[----:B-----5:R-:W-:-:S03]  /*0680*/  PRMT R11, R22, 0x5410, R16 ;  /* 0x00005410160b7816 */ /* 0x020fc60000000010 */
[----:B------:R-:W5:Y:S01]  /*0690*/  LDG.E.U16 R22, desc[UR8][R18.64+0x68] ;  /* 0x0000680812167981 */ /* 0x000f62000c1e1500 */
[----:B------:R-:W-:Y:S02]  /*06a0*/  PRMT R16, R29, 0x5410, R17 ;  /* 0x000054101d107816 */ /* 0x000fe40000000011 */
[----:B----4-:R-:W-:Y:S02]  /*06b0*/  PRMT R9, R26, 0x5410, R23 ;  /* 0x000054101a097816 */ /* 0x010fe40000000017 */
[----:B------:R-:W4:Y:S01]  /*06c0*/  LDG.E.U16 R26, desc[UR8][R18.64+0x5e] ;  /* 0x00005e08121a7981 */ /* 0x000f22000c1e1500 */
[----:B------:R-:W-:-:S03]  /*06d0*/  PRMT R10, R24, 0x5410, R21 ;  /* 0x00005410180a7816 */ /* 0x000fc60000000015 */
[----:B------:R0:W-:Y:S04]  /*06e0*/  STS.64 [R7+0x38], R8 ;  /* 0x0000380807007388 */ /* 0x0001e80000000a00 */
[----:B------:R1:W-:Y:S04]  /*06f0*/  STS.64 [R7+0x40], R10 ;  /* 0x0000400a07007388 */ /* 0x0003e80000000a00 */
[----:B------:R-:W3:Y:S01]  /*0700*/  LDG.E.U16 R23, desc[UR8][R18.64+0x64] ;  /* 0x0000640812177981 */ /* 0x000ee2000c1e1500 */
[----:B--2---:R-:W-:-:S03]  /*0710*/  PRMT R17, R28, 0x5410, R20 ;  /* 0x000054101c117816 */ /* 0x004fc60000000014 */
[----:B------:R-:W2:Y:S01]  /*0720*/  LDG.E.U16 R21, desc[UR8][R18.64+0x54] ;  /* 0x0000540812157981 */ /* 0x000ea2000c1e1500 */
[----:B------:R-:W-:-:S03]  /*0730*/  PRMT R20, R27, 0x5410, R25 ;  /* 0x000054101b147816 */ /* 0x000fc60000000019 */
[----:B------:R-:W5:Y:S04]  /*0740*/  LDG.E.U16 R25, desc[UR8][R18.64+0x58] ;  /* 0x0000580812197981 */ /* 0x000f68000c1e1500 */
[----:B0-----:R-:W5:Y:S04]  /*0750*/  LDG.E.U16 R9, desc[UR8][R18.64+0x5a] ;  /* 0x00005a0812097981 */ /* 0x001f68000c1e1500 */
[----:B-1----:R-:W4:Y:S04]  /*0760*/  LDG.E.U16 R10, desc[UR8][R18.64+0x5c] ;  /* 0x00005c08120a7981 */ /* 0x002f28000c1e1500 */
[----:B------:R-:W3:Y:S04]  /*0770*/  LDG.E.U16 R27, desc[UR8][R18.64+0x60] ;  /* 0x00006008121b7981 */ /* 0x000ee8000c1e1500 */
[----:B------:R-:W3:Y:S04]  /*0780*/  LDG.E.U16 R11, desc[UR8][R18.64+0x62] ;  /* 0x00006208120b7981 */ /* 0x000ee8000c1e1500 */
[----:B------:R0:W2:Y:S01]  /*0790*/  LDG.E.U16 R24, desc[UR8][R18.64+0x56] ;  /* 0x0000560812187981 */ /* 0x0000a2000c1e1500 */
[----:B------:R-:W-:-:S04]  /*07a0*/  UIADD3 UR4, UPT, UPT, UR4, 0x40, URZ ;  /* 0x0000004004047890 */ /* 0x000fc8000fffe0ff */
[----:B------:R-:W-:Y:S01]  /*07b0*/  UISETP.NE.AND UP0, UPT, UR4, 0x100, UPT ;  /* 0x000001000400788c */ /* 0x000fe2000bf05270 */
[----:B------:R-:W-:Y:S01]  /*07c0*/  STS.64 [R7+0x48], R16 ;  /* 0x0000481007007388 */ /* 0x000fe20000000a00 */
[----:B0-----:R-:W-:-:S05]  /*07d0*/  IADD3 R18, P0, PT, R18, 0x80, RZ ;  /* 0x0000008012127810 */ /* 0x001fca0007f1e0ff */
[----:B------:R-:W-:Y:S01]  /*07e0*/  IMAD.X R19, RZ, RZ, R19, P0 ;  /* 0x000000ffff137224 */ /* 0x000fe200000e0613 */
[----:B-----5:R-:W-:Y:S02]  /*07f0*/  PRMT R8, R25, 0x5410, R9 ;  /* 0x0000541019087816 */ /* 0x020fe40000000009 */
[----:B----4-:R-:W-:Y:S02]  /*0800*/  PRMT R9, R10, 0x5410, R26 ;  /* 0x000054100a097816 */ /* 0x010fe4000000001a */
[----:B---3--:R-:W-:Y:S02]  /*0810*/  PRMT R10, R27, 0x5410, R11 ;  /* 0x000054101b0a7816 */ /* 0x008fe4000000000b */
[----:B------:R-:W-:Y:S02]  /*0820*/  PRMT R11, R23, 0x5410, R12 ;  /* 0x00005410170b7816 */ /* 0x000fe4000000000c */
[----:B------:R-:W-:Y:S02]  /*0830*/  PRMT R12, R22, 0x5410, R13 ;  /* 0x00005410160c7816 */ /* 0x000fe4000000000d */
[----:B--2---:R-:W-:-:S02]  /*0840*/  PRMT R21, R21, 0x5410, R24 ;  /* 0x0000541015157816 */ /* 0x004fc40000000018 */
[----:B------:R-:W-:Y:S01]  /*0850*/  PRMT R13, R15, 0x5410, R14 ;  /* 0x000054100f0d7816 */ /* 0x000fe2000000000e */
[----:B------:R-:W-:Y:S04]  /*0860*/  STS.64 [R7+0x58], R8 ;  /* 0x0000580807007388 */ /* 0x000fe80000000a00 */
[----:B------:R-:W-:Y:S04]  /*0870*/  STS.64 [R7+0x50], R20 ;  /* 0x0000501407007388 */ /* 0x000fe80000000a00 */
[----:B------:R-:W-:Y:S04]  /*0880*/  STS.64 [R7+0x60], R10 ;  /* 0x0000600a07007388 */ /* 0x000fe80000000a00 */
[----:B------:R0:W-:Y:S02]  /*0890*/  STS.64 [R7+0x68], R12 ;  /* 0x0000680c07007388 */ /* 0x0001e40000000a00 */
[----:B0-----:R-:W-:Y:S01]  /*08a0*/  VIADD R7, R7, 0x80 ;  /* 0x0000008007077836 */ /* 0x001fe20000000000 */
[----:B------:R-:W-:Y:S06]  /*08b0*/  BRA.U UP0, `(.L_x_2) ;  /* 0xfffffff900287547 */ /* 0x000fec000b83ffff */
[----:B------:R-:W0:Y:S01]  /*08c0*/  LDC.64 R8, c[0x0][0x390] ;  /* 0x0000e400ff087b82 */ /* 0x000e220000000a00 */
[----:B------:R-:W-:Y:S01]  /*08d0*/  VIADD R6, R6, 0x1000 ;  /* 0x0000100006067836 */ /* 0x000fe20000000000 */
[----:B------:R-:W-:-:S04]  /*08e0*/  UMOV UR4, URZ ;  /* 0x000000ff00047c82 */ /* 0x000fc80008000000 */
[----:B------:R-:W-:-:S04]  /*08f0*/  LEA R6, R5, R6, 0x18 ;  /* 0x0000000605067211 */ /* 0x000fc800078ec0ff */
[----:B------:R-:W-:Y:S01]  /*0900*/  IADD3 R5, PT, PT, R3, 0x10, R6 ;  /* 0x0000001003057810 */ /* 0x000fe20007ffe006 */
[----:B0-----:R-:W-:-:S03]  /*0910*/  IMAD.WIDE R8, R4, 0x2, R8 ;  /* 0x0000000204087825 */ /* 0x001fc600078e0208 */
[----:B------:R-:W-:-:S05]  /*0920*/  IADD3 R20, P0, PT, R8, 0x10, RZ ;  /* 0x0000001008147810 */ /* 0x000fca0007f1e0ff */
[----:B------:R-:W-:-:S08]  /*0930*/  IMAD.X R21, RZ, RZ, R9, P0 ;  /* 0x000000ffff157224 */ /* 0x000fd000000e0609 */
.L_x_3:
        /* <DEDUP_REMOVED lines=24> */
[----:B------:R-:W2:Y:S04]  /*0ac0*/  LDG.E.U16 R17, desc[UR8][R20.64+0x14] ;  /* 0x0000140814117981 */ /* 0x000ea8000c1e1500 */
[----:B------:R0:W-:Y:S01]  /*0ad0*/  STS.64 [R5+-0x10], R8 ;  /* 0xfffff00805007388 */ /* 0x0001e20000000a00 */
[----:B----4-:R-:W-:-:S03]  /*0ae0*/  PRMT R10, R18, 0x5410, R19 ;  /* 0x00005410120a7816 */ /* 0x010fc60000000013 */
[----:B------:R-:W2:Y:S04]  /*0af0*/  LDG.E.U16 R18, desc[UR8][R20.64+0x16] ;  /* 0x0000160814127981 */ /* 0x000ea8000c1e1500 */
[----:B------:R-:W3:Y:S01]  /*0b00*/  LDG.E.U16 R19, desc[UR8][R20.64+0x1a] ;  /* 0x00001a0814137981 */ /* 0x000ee2000c1e1500 */
[----:B-----5:R-:W-:-:S03]  /*0b10*/  PRMT R11, R11, 0x5410, R12 ;  /* 0x000054100b0b7816 */ /* 0x020fc6000000000c */
[----:B0-----:R-:W4:Y:S01]  /*0b20*/  LDG.E.U16 R9, desc[UR8][R20.64+0x24] ;  /* 0x0000240814097981 */ /* 0x001f22000c1e1500 */
[----:B------:R-:W-:-:S03]  /*0b30*/  PRMT R12, R24, 0x5410, R22 ;  /* 0x00005410180c7816 */ /* 0x000fc60000000016 */
[----:B------:R-:W5:Y:S04]  /*0b40*/  LDG.E.U16 R24, desc[UR8][R20.64+0x20] ;  /* 0x0000200814187981 */ /* 0x000f68000c1e1500 */
[----:B------:R-:W5:Y:S01]  /*0b50*/  LDG.E.U16 R22, desc[UR8][R20.64+0x22] ;  /* 0x0000220814167981 */ /* 0x000f62000c1e1500 */
[----:B------:R-:W-:-:S03]  /*0b60*/  PRMT R13, R13, 0x5410, R14 ;  /* 0x000054100d0d7816 */ /* 0x000fc6000000000e */
[----:B------:R-:W4:Y:S01]  /*0b70*/  LDG.E.U16 R8, desc[UR8][R20.64+0x28] ;  /* 0x0000280814087981 */ /* 0x000f22000c1e1500 */
[----:B------:R-:W-:-:S03]  /*0b80*/  PRMT R14, R28, 0x5410, R15 ;  /* 0x000054101c0e7816 */ /* 0x000fc6000000000f */
[----:B------:R-:W-:Y:S04]  /*0b90*/  STS.64 [R5], R12 ;  /* 0x0000000c05007388 */ /* 0x000fe80000000a00 */
[----:B------:R-:W4:Y:S01]  /*0ba0*/  LDG.E.U16 R28, desc[UR8][R20.64+0x2e] ;  /* 0x00002e08141c7981 */ /* 0x000f22000c1e1500 */
[----:B------:R-:W-:-:S03]  /*0bb0*/  PRMT R15, R27, 0x5410, R7 ;  /* 0x000054101b0f7816 */ /* 0x000fc60000000007 */
[----:B------:R-:W4:Y:S04]  /*0bc0*/  LDG.E.U16 R7, desc[UR8][R20.64+0x26] ;  /* 0x0000260814077981 */ /* 0x000f28000c1e1500 */
[----:B------:R0:W-:Y:S01]  /*0bd0*/  STS.64 [R5+0x8], R14 ;  /* 0x0000080e05007388 */ /* 0x0001e20000000a00 */
[----:B------:R-:W-:-:S03]  /*0be0*/  PRMT R16, R16, 0x5410, R6 ;  /* 0x0000541010107816 */ /* 0x000fc60000000006 */
[----:B------:R1:W-:Y:S04]  /*0bf0*/  STS.64 [R5+-0x8], R10 ;  /* 0xfffff80a05007388 */ /* 0x0003e80000000a00 */
[----:B------:R-:W4:Y:S04]  /*0c00*/  LDG.E.U16 R6, desc[UR8][R20.64+0x2a] ;  /* 0x00002a0814067981 */ /* 0x000f28000c1e1500 */
[----:B------:R-:W4:Y:S04]  /*0c10*/  LDG.E.U16 R27, desc[UR8][R20.64+0x30] ;  /* 0x00003008141b7981 */ /* 0x000f28000c1e1500 */
[----:B0-----:R-:W4:Y:S04]  /*0c20*/  LDG.E.U16 R14, desc[UR8][R20.64+0x36] ;  /* 0x00003608140e7981 */ /* 0x001f28000c1e1500 */
[----:B------:R-:W4:Y:S04]  /*0c30*/  LDG.E.U16 R15, desc[UR8][R20.64+0x3a] ;  /* 0x00003a08140f7981 */ /* 0x000f28000c1e1500 */
[----:B-1----:R-:W4:Y:S04]  /*0c40*/  LDG.E.U16 R11, desc[UR8][R20.64+0x42] ;  /* 0x00004208140b7981 */ /* 0x002f28000c1e1500 */
[----:B------:R-:W4:Y:S01]  /*0c50*/  LDG.E.U16 R10, desc[UR8][R20.64+0x46] ;  /* 0x00004608140a7981 */ /* 0x000f22000c1e1500 */
[----:B--2---:R-:W-:-:S02]  /*0c60*/  PRMT R17, R17, 0x5410, R18 ;  /* 0x0000541011117816 */ /* 0x004fc40000000012 */
[----:B---3--:R-:W-:Y:S02]  /*0c70*/  PRMT R18, R26, 0x5410, R19 ;  /* 0x000054101a127816 */ /* 0x008fe40000000013 */
[----:B------:R-:W-:Y:S01]  /*0c80*/  PRMT R19, R25, 0x5410, R23 ;  /* 0x0000541019137816 */ /* 0x000fe20000000017 */
[----:B------:R-:W2:Y:S04]  /*0c90*/  LDG.E.U16 R26, desc[UR8][R20.64+0x34] ;  /* 0x00003408141a7981 */ /* 0x000ea8000c1e1500 */
[----:B------:R0:W-:Y:S04]  /*0ca0*/  STS.64 [R5+0x10], R16 ;  /* 0x0000101005007388 */ /* 0x0001e80000000a00 */
[----:B------:R1:W-:Y:S04]  /*0cb0*/  STS.64 [R5+0x18], R18 ;  /* 0x0000181205007388 */ /* 0x0003e80000000a00 */
[----:B------:R-:W3:Y:S01]  /*0cc0*/  LDG.E.U16 R25, desc[UR8][R20.64+0x32] ;  /* 0x0000320814197981 */ /* 0x000ee2000c1e1500 */
[----:B-----5:R-:W-:-:S03]  /*0cd0*/  PRMT R12, R24, 0x5410, R22 ;  /* 0x00005410180c7816 */ /* 0x020fc60000000016 */
[----:B------:R-:W5:Y:S04]  /*0ce0*/  LDG.E.U16 R22, desc[UR8][R20.64+0x38] ;  /* 0x0000380814167981 */ /* 0x000f68000c1e1500 */
[----:B0-----:R-:W5:Y:S04]  /*0cf0*/  LDG.E.U16 R16, desc[UR8][R20.64+0x3e] ;  /* 0x00003e0814107981 */ /* 0x001f68000c1e1500 */
[----:B-1----:R-:W5:Y:S04]  /*0d00*/  LDG.E.U16 R19, desc[UR8][R20.64+0x3c] ;  /* 0x00003c0814137981 */ /* 0x002f68000c1e1500 */
[----:B------:R-:W5:Y:S04]  /*0d10*/  LDG.E.U16 R18, desc[UR8][R20.64+0x40] ;  /* 0x0000400814127981 */ /* 0x000f68000c1e1500 */
[----:B------:R-:W5:Y:S04]  /*0d20*/  LDG.E.U16 R17, desc[UR8][R20.64+0x44] ;  /* 0x0000440814117981 */ /* 0x000f68000c1e1500 */
[----:B------:R-:W5:Y:S04]  /*0d30*/  LDG.E.U16 R23, desc[UR8][R20.64+0x48] ;  /* 0x0000480814177981 */ /* 0x000f68000c1e1500 */
[----:B------:R-:W5:Y:S01]  /*0d40*/  LDG.E.U16 R24, desc[UR8][R20.64+0x4a] ;  /* 0x00004a0814187981 */ /* 0x000f62000c1e1500 */
[----:B----4-:R-:W-:-:S02]  /*0d50*/  PRMT R13, R9, 0x5410, R7 ;  /* 0x00005410090d7816 */ /* 0x010fc40000000007 */
[----:B------:R-:W-:Y:S02]  /*0d60*/  PRMT R9, R29, 0x5410, R28 ;  /* 0x000054101d097816 */ /* 0x000fe4000000001c */
[----:B------:R-:W4:Y:S01]  /*0d70*/  LDG.E.U16 R28, desc[UR8][R20.64+0x4e] ;  /* 0x00004e08141c7981 */ /* 0x000f22000c1e1500 */
[----:B------:R-:W-:-:S03]  /*0d80*/  PRMT R8, R8, 0x5410, R6 ;  /* 0x0000541008087816 */ /* 0x000fc60000000006 */
[----:B------:R0:W-:Y:S04]  /*0d90*/  STS.64 [R5+0x20], R12 ;  /* 0x0000200c05007388 */ /* 0x0001e80000000a00 */
[----:B------:R1:W-:Y:S04]  /*0da0*/  STS.64 [R5+0x28], R8 ;  /* 0x0000280805007388 */ /* 0x0003e80000000a00 */
[----:B0-----:R-:W4:Y:S04]  /*0db0*/  LDG.E.U16 R12, desc[UR8][R20.64+0x5e] ;  /* 0x00005e08140c7981 */ /* 0x001f28000c1e1500 */
[----:B-1----:R-:W4:Y:S04]  /*0dc0*/  LDG.E.U16 R8, desc[UR8][R20.64+0x56] ;  /* 0x0000560814087981 */ /* 0x002f28000c1e1500 */
[----:B------:R-:W4:Y:S04]  /*0dd0*/  LDG.E.U16 R9, desc[UR8][R20.64+0x5a] ;  /* 0x00005a0814097981 */ /* 0x000f28000c1e1500 */
[----:B------:R-:W4:Y:S01]  /*0de0*/  LDG.E.U16 R13, desc[UR8][R20.64+0x62] ;  /* 0x00006208140d7981 */ /* 0x000f22000c1e1500 */
[----:B--2---:R-:W-:-:S03]  /*0df0*/  PRMT R7, R26, 0x5410, R14 ;  /* 0x000054101a077816 */ /* 0x004fc6000000000e */
[----:B------:R-:W4:Y:S01]  /*0e00*/  LDG.E.U16 R26, desc[UR8][R20.64+0x54] ;  /* 0x00005408141a7981 */ /* 0x000f22000c1e1500 */
[----:B---3--:R-:W-:-:S03]  /*0e10*/  PRMT R6, R27, 0x5410, R25 ;  /* 0x000054101b067816 */ /* 0x008fc60000000019 */
[----:B------:R-:W2:Y:S01]  /*0e20*/  LDG.E.U16 R27, desc[UR8][R20.64+0x58] ;  /* 0x00005808141b7981 */ /* 0x000ea2000c1e1500 */
[----:B-----5:R-:W-:-:S03]  /*0e30*/  PRMT R14, R22, 0x5410, R15 ;  /* 0x00005410160e7816 */ /* 0x020fc6000000000f */
[----:B------:R-:W3:Y:S04]  /*0e40*/  LDG.E.U16 R22, desc[UR8][R20.64+0x60] ;  /* 0x0000600814167981 */ /* 0x000ee8000c1e1500 */
[----:B------:R-:W5:Y:S01]  /*0e50*/  LDG.E.U16 R25, desc[UR8][R20.64+0x52] ;  /* 0x0000520814197981 */ /* 0x000f62000c1e1500 */
[----:B------:R-:W-:-:S03]  /*0e60*/  PRMT R15, R19, 0x5410, R16 ;  /* 0x00005410130f7816 */ /* 0x000fc60000000010 */
[----:B------:R-:W5:Y:S01]  /*0e70*/  LDG.E.U16 R19, desc[UR8][R20.64+0x64] ;  /* 0x0000640814137981 */ /* 0x000f62000c1e1500 */
[----:B------:R-:W-:Y:S02]  /*0e80*/  PRMT R16, R18, 0x5410, R11 ;  /* 0x0000541012107816 */ /* 0x000fe4000000000b */
[----:B------:R-:W-:Y:S01]  /*0e90*/  PRMT R17, R17, 0x5410, R10 ;  /* 0x0000541011117816 */ /* 0x000fe2000000000a */
[----:B------:R0:W-:Y:S04]  /*0ea0*/  STS.64 [R5+0x38], R14 ;  /* 0x0000380e05007388 */ /* 0x0001e80000000a00 */
[----:B------:R-:W5:Y:S01]  /*0eb0*/  LDG.E.U16 R18, desc[UR8][R20.64+0x68] ;  /* 0x0000680814127981 */ /* 0x000f62000c1e1500 */
[----:B------:R-:W-:-:S03]  /*0ec0*/  PRMT R10, R23, 0x5410, R24 ;  /* 0x00005410170a7816 */ /* 0x000fc60000000018 */
[----:B------:R-:W3:Y:S04]  /*0ed0*/  LDG.E.U16 R11, desc[UR8][R20.64+0x4c] ;  /* 0x00004c08140b7981 */ /* 0x000ee8000c1e1500 */
[----:B------:R-:W5:Y:S04]  /*0ee0*/  LDG.E.U16 R23, desc[UR8][R20.64+0x5c] ;  /* 0x00005c0814177981 */ /* 0x000f68000c1e1500 */
[----:B0-----:R-:W5:Y:S04]  /*0ef0*/  LDG.E.U16 R14, desc[UR8][R20.64+0x66] ;  /* 0x00006608140e7981 */ /* 0x001f68000c1e1500 */
[----:B------:R0:W-:Y:S04]  /*0f00*/  STS.64 [R5+0x40], R16 ;  /* 0x0000401005007388 */ /* 0x0001e80000000a00 */
[----:B------:R-:W5:Y:S04]  /*0f10*/  LDG.E.U16 R15, desc[UR8][R20.64+0x6a] ;  /* 0x00006a08140f7981 */ /* 0x000f68000c1e1500 */
[----:B------:R-:W5:Y:S04]  /*0f20*/  LDG.E.U16 R24, desc[UR8][R20.64+0x50] ;  /* 0x0000500814187981 */ /* 0x000f68000c1e1500 */
[----:B0-----:R-:W5:Y:S04]  /*0f30*/  LDG.E.U16 R17, desc[UR8][R20.64+0x6c] ;  /* 0x00006c0814117981 */ /* 0x001f68000c1e1500 */
[----:B------:R0:W5:Y:S01]  /*0f40*/  LDG.E.U16 R16, desc[UR8][R20.64+0x6e] ;  /* 0x00006e0814107981 */ /* 0x000162000c1e1500 */
[----:B------:R-:W-:-:S03]  /*0f50*/  UIADD3 UR4, UPT, UPT, UR4, 0x40, URZ ;  /* 0x0000004004047890 */ /* 0x000fc6000fffe0ff */
[----:B------:R4:W-:Y:S01]  /*0f60*/  STS.64 [R5+0x30], R6 ;  /* 0x0000300605007388 */ /* 0x0009e20000000a00 */
[----:B------:R-:W-:Y:S01]  /*0f70*/  UISETP.NE.AND UP0, UPT, UR4, 0x80, UPT ;  /* 0x000000800400788c */ /* 0x000fe2000bf05270 */
[----:B0-----:R-:W-:-:S05]  /*0f80*/  IADD3 R20, P0, PT, R20, 0x80, RZ ;  /* 0x0000008014147810 */ /* 0x001fca0007f1e0ff */
[----:B------:R-:W-:Y:S01]  /*0f90*/  IMAD.X R21, RZ, RZ, R21, P0 ;  /* 0x000000ffff157224 */ /* 0x000fe200000e0615 */
[----:B----4-:R-:W-:Y:S02]  /*0fa0*/  PRMT R7, R26, 0x5410, R8 ;  /* 0x000054101a077816 */ /* 0x010fe40000000008 */
[----:B--2---:R-:W-:Y:S02]  /*0fb0*/  PRMT R8, R27, 0x5410, R9 ;  /* 0x000054101b087816 */ /* 0x004fe40000000009 */
[----:B---3--:R-:W-:Y:S02]  /*0fc0*/  PRMT R11, R11, 0x5410, R28 ;  /* 0x000054100b0b7816 */ /* 0x008fe4000000001c */
[----:B-----5:R-:W-:Y:S02]  /*0fd0*/  PRMT R9, R23, 0x5410, R12 ;  /* 0x0000541017097816 */ /* 0x020fe4000000000c */
[----:B------:R-:W-:Y:S02]  /*0fe0*/  PRMT R12, R22, 0x5410, R13 ;  /* 0x00005410160c7816 */ /* 0x000fe4000000000d */
[----:B------:R-:W-:Y:S01]  /*0ff0*/  PRMT R13, R19, 0x5410, R14 ;  /* 0x00005410130d7816 */ /* 0x000fe2000000000e */
[----:B------:R-:W-:Y:S01]  /*1000*/  STS.64 [R5+0x48], R10 ;  /* 0x0000480a05007388 */ /* 0x000fe20000000a00 */
[----:B------:R-:W-:-:S02]  /*1010*/  PRMT R14, R18, 0x5410, R15 ;  /* 0x00005410120e7816 */ /* 0x000fc4000000000f */
[----:B------:R-:W-:Y:S01]  /*1020*/  PRMT R6, R24, 0x5410, R25 ;  /* 0x0000541018067816 */ /* 0x000fe20000000019 */
[----:B------:R-:W-:Y:S04]  /*1030*/  STS.64 [R5+0x58], R8 ;  /* 0x0000580805007388 */ /* 0x000fe80000000a00 */
[----:B------:R-:W-:Y:S01]  /*1040*/  STS.64 [R5+0x50], R6 ;  /* 0x0000500605007388 */ /* 0x000fe20000000a00 */
[----:B------:R-:W-:-:S03]  /*1050*/  PRMT R15, R17, 0x5410, R16 ;  /* 0x00005410110f7816 */ /* 0x000fc60000000010 */
[----:B------:R-:W-:Y:S04]  /*1060*/  STS.64 [R5+0x60], R12 ;  /* 0x0000600c05007388 */ /* 0x000fe80000000a00 */
[----:B------:R0:W-:Y:S02]  /*1070*/  STS.64 [R5+0x68], R14 ;  /* 0x0000680e05007388 */ /* 0x0001e40000000a00 */
[----:B0-----:R-:W-:Y:S01]  /*1080*/  VIADD R5, R5, 0x80 ;  /* 0x0000008005057836 */ /* 0x001fe20000000000 */
[----:B------:R-:W-:Y:S06]  /*1090*/  BRA.U UP0, `(.L_x_3) ;  /* 0xfffffff900287547 */ /* 0x000fec000b83ffff */
.L_x_1:
[----:B------:R-:W-:Y:S05]  /*10a0*/  BSYNC.RECONVERGENT B0 ;  /* 0x0000000000007941 */ /* 0x000fea0003800200 */
.L_x_0:
[----:B------:R-:W0:Y:S01]  /*10b0*/  S2UR UR5, SR_CgaCtaId ;  /* 0x00000000000579c3 */ /* 0x000e220000008800 */
[----:B------:R-:W-:-:S07]  /*10c0*/  IMAD.SHL.U32 R5, R0, 0x10, RZ ;  /* 0x0000001000057824 */ /* 0x000fce00078e00ff */
[----:B------:R-:W-:Y:S01]  /*10d0*/  BAR.SYNC.DEFER_BLOCKING 0x0 ;  /* 0x0000000000007b1d */ /* 0x000fe20000010000 */
[----:B------:R-:W-:Y:S02]  /*10e0*/  SHF.R.U32.HI R6, RZ, 0x1, R0 ;  /* 0x00000001ff067819 */ /* 0x000fe40000011600 */
[----:B------:R-:W-:Y:S02]  /*10f0*/  CS2R R10, SRZ ;  /* 0x00000000000a7805 */ /* 0x000fe4000001ff00 */
[----:B------:R-:W-:Y:S02]  /*1100*/  CS2R R8, SRZ ;  /* 0x0000000000087805 */ /* 0x000fe4000001ff00 */
[----:B------:R-:W-:Y:S01]  /*1110*/  LOP3.LUT R5, R5, 0xf0, RZ, 0xc0, !PT ;  /* 0x000000f005057812 */ /* 0x000fe200078ec0ff */
[----:B------:R-:W-:-:S03]  /*1120*/  UMOV UR4, 0x400 ;  /* 0x0000040000047882 */ /* 0x000fc60000000000 */
[C---:B------:R-:W-:Y:S01]  /*1130*/  LOP3.LUT R6, R5.reuse, 0x8, R6, 0xf8, !PT ;  /* 0x0000000805067812 */ /* 0x040fe200078ef806 */
[----:B------:R-:W-:Y:S01]  /*1140*/  UIADD3 UR6, UPT, UPT, UR4, 0x1000, URZ ;  /* 0x0000100004067890 */ /* 0x000fe2000fffe0ff */
[----:B------:R-:W-:-:S03]  /*1150*/  PRMT R2, R5, 0x6540, R2 ;  /* 0x0000654005027816 */ /* 0x000fc60000000002 */
[----:B------:R-:W-:Y:S01]  /*1160*/  IMAD.IADD R6, R3, 0x1, R6 ;  /* 0x0000000103067824 */ /* 0x000fe200078e0206 */
[----:B0-----:R-:W-:Y:S02]  /*1170*/  ULEA UR4, UR5, UR4, 0x18 ;  /* 0x0000000405047291 */ /* 0x001fe4000f8ec0ff */
[----:B------:R-:W-:-:S04]  /*1180*/  ULEA UR6, UR5, UR6, 0x18 ;  /* 0x0000000605067291 */ /* 0x000fc8000f8ec0ff */
[----:B------:R-:W-:Y:S01]  /*1190*/  LEA R6, R6, UR4, 0x1 ;  /* 0x0000000406067c11 */ /* 0x000fe2000f8e08ff */
[----:B------:R-:W-:-:S04]  /*11a0*/  UMOV UR4, URZ ;  /* 0x000000ff00047c82 */ /* 0x000fc80008000000 */
[----:B------:R-:W0:Y:S04]  /*11b0*/  LDSM.16.MT88.2 R2, [R2+UR6] ;  /* 0x000000060202783b */ /* 0x000e280008004100 */
[----:B------:R1:W2:Y:S02]  /*11c0*/  LDSM.16.M88.4 R12, [R6] ;  /* 0x00000000060c783b */ /* 0x0002a40000000200 */
.L_x_4:
[----:B0-2---:R-:W-:Y:S01]  /*11d0*/  HMMA.16816.F32 R8, R12, R2, R8 ;  /* 0x000000020c08723c */ /* 0x005fe20000001808 */
[----:B------:R-:W-:-:S04]  /*11e0*/  UIADD3 UR4, UPT, UPT, UR4, 0x140, URZ ;  /* 0x0000014004047890 */ /* 0x000fc8000fffe0ff */
[----:B------:R-:W-:-:S15]  /*11f0*/  UISETP.NE.AND UP0, UPT, UR4, 0xf4240, UPT ;  /* 0x000f42400400788c */ /* 0x000fde000bf05270 */
[----:B------:R-:W-:-:S15]  /*1200*/  HMMA.16816.F32 R8, R12, R2, R8 ;  /* 0x000000020c08723c */ /* 0x000fde0000001808 */
[----:B------:R-:W-:-:S05]  /*1210*/  NOP ;  /* 0x0000000000007918 */ /* 0x000fca0000000000 */
        /* <DEDUP_REMOVED lines=634> */
[----:B------:R-:W-:Y:S01]  /*39c0*/  HMMA.16816.F32 R8, R12, R2, R8 ;  /* 0x000000020c08723c */ /* 0x000fe20000001808 */
[----:B------:R-:W-:-:S04]  /*39d0*/  NOP ;  /* 0x0000000000007918 */ /* 0x000fc80000000000 */
[----:B------:R-:W-:-:S15]  /*39e0*/  BRA.U UP0, `(.L_x_4) ;  /* 0xffffffd500f87547 */ /* 0x000fde000b83ffff */
[----:B------:R-:W0:Y:S01]  /*39f0*/  LDC.64 R2, c[0x0][0x380] ;  /* 0x0000e000ff027b82 */ /* 0x000e220000000a00 */
[----:B------:R-:W-:Y:S02]  /*3a00*/  IMAD.SHL.U32 R0, R0, 0x2, RZ ;  /* 0x0000000200007824 */ /* 0x000fe400078e00ff */
[----:B0-----:R-:W-:-:S03]  /*3a10*/  IMAD.WIDE R4, R4, 0x4, R2 ;  /* 0x0000000404047825 */ /* 0x001fc600078e0202 */
[----:B------:R-:W-:-:S05]  /*3a20*/  LOP3.LUT R3, R0, 0x3e, RZ, 0xc0, !PT ;  /* 0x0000003e00037812 */ /* 0x000fca00078ec0ff */
[----:B------:R-:W-:-:S05]  /*3a30*/  IMAD.WIDE.U32 R4, R3, 0x4, R4 ;  /* 0x0000000403047825 */ /* 0x000fca00078e0004 */
[----:B------:R-:W2:Y:S04]  /*3a40*/  LDG.E.64 R2, desc[UR8][R4.64] ;  /* 0x0000000804027981 */ /* 0x000ea8000c1e1b00 */
[----:B-1----:R-:W3:Y:S01]  /*3a50*/  LDG.E.64 R6, desc[UR8][R4.64+0x100] ;  /* 0x0001000804067981 */ /* 0x002ee2000c1e1b00 */
[----:B--2---:R-:W-:Y:S01]  /*3a60*/  FFMA R2, R2, 0.5, R8 ;  /* 0x3f00000002027823 */ /* 0x004fe20000000008 */
[----:B------:R-:W-:Y:S01]  /*3a70*/  FFMA R3, R3, 0.5, R9 ;  /* 0x3f00000003037823 */ /* 0x000fe20000000009 */
[----:B---3--:R-:W-:Y:S01]  /*3a80*/  FFMA R6, R6, 0.5, R10 ;  /* 0x3f00000006067823 */ /* 0x008fe2000000000a */
[----:B------:R-:W-:-:S03]  /*3a90*/  FFMA R7, R7, 0.5, R11 ;  /* 0x3f00000007077823 */ /* 0x000fc6000000000b */
[----:B------:R-:W-:Y:S04]  /*3aa0*/  STG.E.64 desc[UR8][R4.64], R2 ;  /* 0x0000000204007986 */ /* 0x000fe8000c101b08 */
[----:B------:R-:W-:Y:S01]  /*3ab0*/  STG.E.64 desc[UR8][R4.64+0x100], R6 ;  /* 0x0001000604007986 */ /* 0x000fe2000c101b08 */
[----:B------:R-:W-:Y:S05]  /*3ac0*/  EXIT ;  /* 0x000000000000794d */ /* 0x000fea0003800000 */
.L_x_5:
[----:B------:R-:W-:-:S00]  /*3ad0*/  BRA `(.L_x_5) ;  /* 0xfffffffc00fc7947 */ /* 0x000fc0000383ffff */
[----:B------:R-:W-:-:S00]  /*3ae0*/  NOP ;  /* 0x0000000000007918 */ /* 0x000fc00000000000 */
        /* <DEDUP_REMOVED lines=9> */
.L_x_11:


//--------------------- .text._Z16wmma_loop_kernelI6__halfLi1ELi256EEvPfPT_S3_ --------------------------
	.section	.text._Z16wmma_loop_kernelI6__halfLi1ELi256EEvPfPT_S3_,"ax",@progbits
	.align	128
        .global         _Z16wmma_loop_kernelI6__halfLi1ELi256EEvPfPT_S3_
        .type           _Z16wmma_loop_kernelI6__halfLi1ELi256EEvPfPT_S3_,@function
        .size           _Z16wmma_loop_kernelI6__halfLi1ELi256EEvPfPT_S3_,(.L_x_12 - _Z16wmma_loop_kernelI6__halfLi1ELi256EEvPfPT_S3_)
        .other          _Z16wmma_loop_kernelI6__halfLi1ELi256EEvPfPT_S3_,@"STO_CUDA_ENTRY STV_DEFAULT"
_Z16wmma_loop_kernelI6__halfLi1ELi256EEvPfPT_S3_:
.text._Z16wmma_loop_kernelI6__halfLi1ELi256EEvPfPT_S3_:
        /* <DEDUP_REMOVED lines=22> */
.L_x_8:
        /* <DEDUP_REMOVED lines=126> */
.L_x_9:
        /* <DEDUP_REMOVED lines=118> */
.L_x_7:
[----:B------:R-:W-:Y:S05]  /*10a0*/  BSYNC.RECONVERGENT B0 ;  /* 0x0000000000007941 */ /* 0x000fea0003800200 */
.L_x_6:
[----:B------:R-:W0:Y:S01]  /*10b0*/  LDC.64 R6, c[0x0][0x380] ;  /* 0x0000e000ff067b82 */ /* 0x000e220000000a00 */
[----:B------:R-:W-:Y:S02]  /*10c0*/  IMAD.SHL.U32 R8, R0, 0x2, RZ ;  /* 0x0000000200087824 */ /* 0x000fe400078e00ff */
[----:B0-----:R-:W-:-:S03]  /*10d0*/  IMAD.WIDE R4, R4, 0x4, R6 ;  /* 0x0000000404047825 */ /* 0x001fc600078e0206 */
[----:B------:R-:W-:-:S05]  /*10e0*/  LOP3.LUT R7, R8, 0x3e, RZ, 0xc0, !PT ;  /* 0x0000003e08077812 */ /* 0x000fca00078ec0ff */
[----:B------:R-:W-:Y:S01]  /*10f0*/  IMAD.WIDE.U32 R4, R7, 0x4, R4 ;  /* 0x0000000407047825 */ /* 0x000fe200078e0004 */
[----:B------:R-:W-:Y:S06]  /*1100*/  BAR.SYNC.DEFER_BLOCKING 0x0 ;  /* 0x0000000000007b1d */ /* 0x000fec0000010000 */
[----:B------:R-:W2:Y:S04]  /*1110*/  LDG.E.64 R6, desc[UR8][R4.64] ;  /* 0x0000000804067981 */ /* 0x000ea8000c1e1b00 */
[----:B------:R-:W3:Y:S01]  /*1120*/  LDG.E.64 R8, desc[UR8][R4.64+0x100] ;  /* 0x0001000804087981 */ /* 0x000ee2000c1e1b00 */
[----:B------:R-:W0:Y:S01]  /*1130*/  S2UR UR5, SR_CgaCtaId ;  /* 0x00000000000579c3 */ /* 0x000e220000008800 */
[----:B------:R-:W-:Y:S01]  /*1140*/  IMAD.SHL.U32 R10, R0, 0x10, RZ ;  /* 0x00000010000a7824 */ /* 0x000fe200078e00ff */
[----:B------:R-:W-:Y:S01]  /*1150*/  SHF.R.U32.HI R0, RZ, 0x1, R0 ;  /* 0x00000001ff007819 */ /* 0x000fe20000011600 */
[----:B------:R-:W-:-:S02]  /*1160*/  UMOV UR4, 0x400 ;  /* 0x0000040000047882 */ /* 0x000fc40000000000 */
[----:B------:R-:W-:Y:S01]  /*1170*/  UIADD3 UR6, UPT, UPT, UR4, 0x1000, URZ ;  /* 0x0000100004067890 */ /* 0x000fe2000fffe0ff */
[----:B------:R-:W-:-:S04]  /*1180*/  LOP3.LUT R11, R10, 0xf0, RZ, 0xc0, !PT ;  /* 0x000000f00a0b7812 */ /* 0x000fc800078ec0ff */
[C---:B------:R-:W-:Y:S02]  /*1190*/  LOP3.LUT R0, R11.reuse, 0x8, R0, 0xf8, !PT ;  /* 0x000000080b007812 */ /* 0x040fe400078ef800 */
[----:B------:R-:W-:-:S03]  /*11a0*/  PRMT R2, R11, 0x6540, R2 ;  /* 0x000065400b027816 */ /* 0x000fc60000000002 */
[----:B------:R-:W-:Y:S01]  /*11b0*/  IMAD.IADD R0, R3, 0x1, R0 ;  /* 0x0000000103007824 */ /* 0x000fe200078e0200 */
[----:B0-----:R-:W-:Y:S02]  /*11c0*/  ULEA UR4, UR5, UR4, 0x18 ;  /* 0x0000000405047291 */ /* 0x001fe4000f8ec0ff */
[----:B------:R-:W-:-:S04]  /*11d0*/  ULEA UR6, UR5, UR6, 0x18 ;  /* 0x0000000605067291 */ /* 0x000fc8000f8ec0ff */
[----:B------:R-:W-:-:S05]  /*11e0*/  LEA R0, R0, UR4, 0x1 ;  /* 0x0000000400007c11 */ /* 0x000fca000f8e08ff */
[----:B------:R-:W-:Y:S04]  /*11f0*/  LDSM.16.MT88.2 R2, [R2+UR6] ;  /* 0x000000060202783b */ /* 0x000fe80008004100 */
[----:B------:R-:W0:Y:S02]  /*1200*/  LDSM.16.M88.4 R12, [R0] ;  /* 0x00000000000c783b */ /* 0x000e240000000200 */
[----:B0-----:R-:W-:-:S15]  /*1210*/  HMMA.16816.F32 R12, R12, R2, RZ ;  /* 0x000000020c0c723c */ /* 0x001fde00000018ff */
[----:B------:R-:W-:-:S04]  /*1220*/  NOP ;  /* 0x0000000000007918 */ /* 0x000fc80000000000 */
[----:B--2---:R-:W-:Y:S01]  /*1230*/  FFMA R6, R6, 0.5, R12 ;  /* 0x3f00000006067823 */ /* 0x004fe2000000000c */
[----:B------:R-:W-:Y:S01]  /*1240*/  FFMA R7, R7, 0.5, R13 ;  /* 0x3f00000007077823 */ /* 0x000fe2000000000d */
[----:B---3--:R-:W-:Y:S01]  /*1250*/  FFMA R8, R8, 0.5, R14 ;  /* 0x3f00000008087823 */ /* 0x008fe2000000000e */
[----:B------:R-:W-:-:S03]  /*1260*/  FFMA R9, R9, 0.5, R15 ;  /* 0x3f00000009097823 */ /* 0x000fc6000000000f */
[----:B------:R-:W-:Y:S04]  /*1270*/  STG.E.64 desc[UR8][R4.64], R6 ;  /* 0x0000000604007986 */ /* 0x000fe8000c101b08 */
[----:B------:R-:W-:Y:S01]  /*1280*/  STG.E.64 desc[UR8][R4.64+0x100], R8 ;  /* 0x0001000804007986 */ /* 0x000fe2000c101b08 */
[----:B------:R-:W-:Y:S05]  /*1290*/  EXIT ;  /* 0x000000000000794d */ /* 0x000fea0003800000 */
.L_x_10:
        /* <DEDUP_REMOVED lines=14> */
.L_x_12:


//--------------------- .nv.shared._Z16wmma_loop_kernelI6__halfLi1000000ELi256EEvPfPT_S3_ --------------------------
	.section	.nv.shared._Z16wmma_loop_kernelI6__halfLi1000000ELi256EEvPfPT_S3_,"aw",@nobits
	.sectionflags	@""
	.align	2
.nv.shared._Z16wmma_loop_kernelI6__halfLi1000000ELi256EEvPfPT_S3_:
	.zero		7168


//--------------------- .nv.shared.reserved.0     --------------------------
	.section	.nv.shared.reserved.0,"aw",@nobits
	.weak		__nv_reservedSMEM_offset_0_alias
	.size		__nv_reservedSMEM_offset_0_alias, 0, 64
	.other		__nv_reservedSMEM_offset_0_alias,@"STO_CUDA_RESERVED_SHARED STV_DEFAULT"
__nv_reservedSMEM_offset_0_alias:
	.zero		0
	.zero		64


//--------------------- .nv.shared._Z16wmma_loop_kernelI6__halfLi1ELi256EEvPfPT_S3_ --------------------------
	.section	.nv.shared._Z16wmma_loop_kernelI6__halfLi1ELi256EEvPfPT_S3_,"aw",@nobits
	.sectionflags	@""
	.align	2
.nv.shared._Z16wmma_loop_kernelI6__halfLi1ELi256EEvPfPT_S3_:
	.zero		7168


//--------------------- .nv.constant0._Z16wmma_loop_kernelI6__halfLi1000000ELi256EEvPfPT_S3_ --------------------------
	.section	.nv.constant0._Z16wmma_loop_kernelI6__halfLi1000000ELi256EEvPfPT_S3_,"a",@progbits
	.sectionflags	@""
	.align	4
.nv.constant0._Z16wmma_loop_kernelI6__halfLi1000000ELi256EEvPfPT_S3_:
	.zero		920


//--------------------- .nv.constant0._Z16wmma_loop_kernelI6__halfLi1ELi256EEvPfPT_S3_ --------------------------
	.section	.nv.constant0._Z16wmma_loop_kernelI6__halfLi1ELi256EEvPfPT_S3_,"a",@progbits
	.sectionflags	@""
	.align	4
.nv.constant0._Z16wmma_loop_kernelI6__halfLi1ELi256EEvPfPT_S3_:
	.zero		920


//--------------------- SYMBOLS --------------------------

	.type		.nv.reservedSmem.offset0,@object
	.size		.nv.reservedSmem.offset0,0x4
	.type		.nv.reservedSmem.cap,@object
	.size		.nv.reservedSmem.cap,0x4
